	.target	sm_100a

	.elftype	@"ET_EXEC"


//--------------------- .note.nv.tkinfo           --------------------------
	.section	.note.nv.tkinfo,"",@"SHT_NOTE"
	.sectionflags	@"SHF_NOTE_NV_TKINFO"
	.tkinfo
        /*0018*/ 	.word	0x00000002
        /*0030*/ 	.string	""
        /*0030*/ 	.string	"ptxas"
        /*0030*/ 	.string	"Cuda compilation tools, release 13.0, V13.0.88"
        /*0030*/ 	.string	"Build cuda_13.0.r13.0/compiler.36424714_0"
        /*0030*/ 	.string	"-arch sm_100a -m 64 "



//--------------------- .note.nv.cuinfo           --------------------------
	.section	.note.nv.cuinfo,"",@"SHT_NOTE"
	.sectionflags	@"SHF_NOTE_NV_CUINFO"
        /*0018*/ 	.short	0x0002
        /*001a*/ 	.short	0x0064
        /*001c*/ 	.short	0x0082
	.zero		2


//--------------------- .nv.info                  --------------------------
	.section	.nv.info,"",@"SHT_CUDA_INFO"
	.align	4


	//----- nvinfo : EIATTR_REGCOUNT
	.align		4
        /*0000*/ 	.byte	0x04, 0x2f
        /*0002*/ 	.short	(.L_19 - .L_18)
	.align		4
.L_18:
        /*0004*/ 	.word	index@(_ZN7cutlass13device_kernelINS_4conv6kernel13ConvUniversalINS1_16ConvProblemShapeILNS1_8OperatorE2ELi2EEENS1_10collective14CollectiveConvINS1_47MainloopSm100TmaUmmaWarpSpecializedImplicitGemmILS5_2ELi6ELi2ELi1ELi2EN4cute5tupleIJNSA_1CILi1EEESD_SD_EEEEENSB_IJNSC_ILi128EEENSB_IJSG_EEENSB_IJNSC_ILi32EEEEEEEEENS_10tfloat32_tESL_NSA_8TiledMMAINSA_8MMA_AtomIJNSA_17SM100_MMA_TF32_SSISL_SL_fLi128ELi128ELNSA_4UMMA5MajorE1ELSQ_1ELNSP_7ScaleInE0ELSR_0EEEEEENSA_6LayoutISE_NSB_IJNSC_ILi0EEESV_SV_EEEEENSB_IJNSA_10UnderscoreESY_SY_EEEEENS7_6detail27Sm100ImplicitGemmTileTraitsINSA_13SM90_TMA_LOADENSA_14ComposedLayoutINSA_7SwizzleILi2ELi5ELi2EEENSA_18smem_ptr_flag_bitsILi32EEENSU_INSB_IJSI_NSC_ILi4EEEEEENSB_IJSD_SI_EEEEEEEvEENS12_INSA_20SM90_TMA_LOAD_IM2COLES1D_vEEEENS_8epilogue10collective18CollectiveEpilogueINS1I_23Sm100TmaWarpSpecializedILi4ELi2ELi16ELb1ELb0EEEJSK_NSB_IJNSU_ISG_SD_EENSU_INSC_ILi16EEESD_EEEEESL_NSB_IJlNSB_IJSD_llEEESV_EEESL_S1S_NS1I_6fusion15FusionCallbacksIS1M_NS1T_17LinearCombinationISL_fSL_fLNS_15FloatRoundStyleE2EEESK_S1Q_JEEENSA_5SM1004TMEM4LOAD26SM100_TMEM_LOAD_32dp32b16xES13_NS14_INS15_ILi2ELi4ELi3EEES18_NSU_INSB_IJNSC_ILi8EEES1O_EEENSB_IJS1O_SD_EEEEEEENSA_39AutoVectorizingCopyWithAssumedAlignmentILi128EEENSA_14SM90_TMA_STOREES28_S2A_S2A_EEEvvEEEEvNT_6ParamsE)
        /*0008*/ 	.word	0x0000005f


	//----- nvinfo : EIATTR_FRAME_SIZE
	.align		4
.L_19:
        /*000c*/ 	.byte	0x04, 0x11
        /*000e*/ 	.short	(.L_21 - .L_20)
	.align		4
.L_20:
        /*0010*/ 	.word	index@($__internal_2_$__cuda_sm10x_tcgen05_guardrail_trap_unallocated_columns_being_dealloced)
        /*0014*/ 	.word	0x00000008


	//----- nvinfo : EIATTR_FRAME_SIZE
	.align		4
.L_21:
        /*0018*/ 	.byte	0x04, 0x11
        /*001a*/ 	.short	(.L_23 - .L_22)
	.align		4
.L_22:
        /*001c*/ 	.word	index@($__internal_1_$__cuda_sm10x_tcgen05_guardrail_trap_phase_invalid_during_alloc)
        /*0020*/ 	.word	0x00000008


	//----- nvinfo : EIATTR_FRAME_SIZE
	.align		4
.L_23:
        /*0024*/ 	.byte	0x04, 0x11
        /*0026*/ 	.short	(.L_25 - .L_24)
	.align		4
.L_24:
        /*0028*/ 	.word	index@($__internal_0_$__cuda_sm10x_tcgen05_guardrail_trap_col_being_dealloced_not_returned_by_alloc)
        /*002c*/ 	.word	0x00000008


	//----- nvinfo : EIATTR_FRAME_SIZE
	.align		4
.L_25:
        /*0030*/ 	.byte	0x04, 0x11
        /*0032*/ 	.short	(.L_27 - .L_26)
	.align		4
.L_26:
        /*0034*/ 	.word	index@(_ZN7cutlass13device_kernelINS_4conv6kernel13ConvUniversalINS1_16ConvProblemShapeILNS1_8OperatorE2ELi2EEENS1_10collective14CollectiveConvINS1_47MainloopSm100TmaUmmaWarpSpecializedImplicitGemmILS5_2ELi6ELi2ELi1ELi2EN4cute5tupleIJNSA_1CILi1EEESD_SD_EEEEENSB_IJNSC_ILi128EEENSB_IJSG_EEENSB_IJNSC_ILi32EEEEEEEEENS_10tfloat32_tESL_NSA_8TiledMMAINSA_8MMA_AtomIJNSA_17SM100_MMA_TF32_SSISL_SL_fLi128ELi128ELNSA_4UMMA5MajorE1ELSQ_1ELNSP_7ScaleInE0ELSR_0EEEEEENSA_6LayoutISE_NSB_IJNSC_ILi0EEESV_SV_EEEEENSB_IJNSA_10UnderscoreESY_SY_EEEEENS7_6detail27Sm100ImplicitGemmTileTraitsINSA_13SM90_TMA_LOADENSA_14ComposedLayoutINSA_7SwizzleILi2ELi5ELi2EEENSA_18smem_ptr_flag_bitsILi32EEENSU_INSB_IJSI_NSC_ILi4EEEEEENSB_IJSD_SI_EEEEEEEvEENS12_INSA_20SM90_TMA_LOAD_IM2COLES1D_vEEEENS_8epilogue10collective18CollectiveEpilogueINS1I_23Sm100TmaWarpSpecializedILi4ELi2ELi16ELb1ELb0EEEJSK_NSB_IJNSU_ISG_SD_EENSU_INSC_ILi16EEESD_EEEEESL_NSB_IJlNSB_IJSD_llEEESV_EEESL_S1S_NS1I_6fusion15FusionCallbacksIS1M_NS1T_17LinearCombinationISL_fSL_fLNS_15FloatRoundStyleE2EEESK_S1Q_JEEENSA_5SM1004TMEM4LOAD26SM100_TMEM_LOAD_32dp32b16xES13_NS14_INS15_ILi2ELi4ELi3EEES18_NSU_INSB_IJNSC_ILi8EEES1O_EEENSB_IJS1O_SD_EEEEEEENSA_39AutoVectorizingCopyWithAssumedAlignmentILi128EEENSA_14SM90_TMA_STOREES28_S2A_S2A_EEEvvEEEEvNT_6ParamsE)
        /*0038*/ 	.word	0x00000008


	//----- nvinfo : EIATTR_MIN_STACK_SIZE
	.align		4
.L_27:
        /*003c*/ 	.byte	0x04, 0x12
        /*003e*/ 	.short	(.L_29 - .L_28)
	.align		4
.L_28:
        /*0040*/ 	.word	index@(_ZN7cutlass13device_kernelINS_4conv6kernel13ConvUniversalINS1_16ConvProblemShapeILNS1_8OperatorE2ELi2EEENS1_10collective14CollectiveConvINS1_47MainloopSm100TmaUmmaWarpSpecializedImplicitGemmILS5_2ELi6ELi2ELi1ELi2EN4cute5tupleIJNSA_1CILi1EEESD_SD_EEEEENSB_IJNSC_ILi128EEENSB_IJSG_EEENSB_IJNSC_ILi32EEEEEEEEENS_10tfloat32_tESL_NSA_8TiledMMAINSA_8MMA_AtomIJNSA_17SM100_MMA_TF32_SSISL_SL_fLi128ELi128ELNSA_4UMMA5MajorE1ELSQ_1ELNSP_7ScaleInE0ELSR_0EEEEEENSA_6LayoutISE_NSB_IJNSC_ILi0EEESV_SV_EEEEENSB_IJNSA_10UnderscoreESY_SY_EEEEENS7_6detail27Sm100ImplicitGemmTileTraitsINSA_13SM90_TMA_LOADENSA_14ComposedLayoutINSA_7SwizzleILi2ELi5ELi2EEENSA_18smem_ptr_flag_bitsILi32EEENSU_INSB_IJSI_NSC_ILi4EEEEEENSB_IJSD_SI_EEEEEEEvEENS12_INSA_20SM90_TMA_LOAD_IM2COLES1D_vEEEENS_8epilogue10collective18CollectiveEpilogueINS1I_23Sm100TmaWarpSpecializedILi4ELi2ELi16ELb1ELb0EEEJSK_NSB_IJNSU_ISG_SD_EENSU_INSC_ILi16EEESD_EEEEESL_NSB_IJlNSB_IJSD_llEEESV_EEESL_S1S_NS1I_6fusion15FusionCallbacksIS1M_NS1T_17LinearCombinationISL_fSL_fLNS_15FloatRoundStyleE2EEESK_S1Q_JEEENSA_5SM1004TMEM4LOAD26SM100_TMEM_LOAD_32dp32b16xES13_NS14_INS15_ILi2ELi4ELi3EEES18_NSU_INSB_IJNSC_ILi8EEES1O_EEENSB_IJS1O_SD_EEEEEEENSA_39AutoVectorizingCopyWithAssumedAlignmentILi128EEENSA_14SM90_TMA_STOREES28_S2A_S2A_EEEvvEEEEvNT_6ParamsE)
        /*0044*/ 	.word	0x00000008
.L_29:


//--------------------- .nv.compat                --------------------------
	.section	.nv.compat,"",@"SHT_CUDA_COMPAT_INFO"
	.align	4
        /*0000*/ 	.byte	0x02, 0x09, 0x01, 0x00, 0x02, 0x02, 0x02, 0x00, 0x02, 0x05, 0x05, 0x00, 0x03, 0x07, 0x01, 0x01
        /*0010*/ 	.byte	0x02, 0x03, 0x01, 0x00, 0x02, 0x06, 0x01, 0x00, 0x04, 0x0b, 0x08, 0x00, 0x09, 0x00, 0x00, 0x00
        /*0020*/ 	.byte	0x00, 0x00, 0x00, 0x00


//--------------------- .nv.info._ZN7cutlass13device_kernelINS_4conv6kernel13ConvUniversalINS1_16ConvProblemShapeILNS1_8OperatorE2ELi2EEENS1_10collective14CollectiveConvINS1_47MainloopSm100TmaUmmaWarpSpecializedImplicitGemmILS5_2ELi6ELi2ELi1ELi2EN4cute5tupleIJNSA_1CILi1EEESD_SD_EEEEENSB_IJNSC_ILi128EEENSB_IJSG_EEENSB_IJNSC_ILi32EEEEEEEEENS_10tfloat32_tESL_NSA_8TiledMMAINSA_8MMA_AtomIJNSA_17SM100_MMA_TF32_SSISL_SL_fLi128ELi128ELNSA_4UMMA5MajorE1ELSQ_1ELNSP_7ScaleInE0ELSR_0EEEEEENSA_6LayoutISE_NSB_IJNSC_ILi0EEESV_SV_EEEEENSB_IJNSA_10UnderscoreESY_SY_EEEEENS7_6detail27Sm100ImplicitGemmTileTraitsINSA_13SM90_TMA_LOADENSA_14ComposedLayoutINSA_7SwizzleILi2ELi5ELi2EEENSA_18smem_ptr_flag_bitsILi32EEENSU_INSB_IJSI_NSC_ILi4EEEEEENSB_IJSD_SI_EEEEEEEvEENS12_INSA_20SM90_TMA_LOAD_IM2COLES1D_vEEEENS_8epilogue10collective18CollectiveEpilogueINS1I_23Sm100TmaWarpSpecializedILi4ELi2ELi16ELb1ELb0EEEJSK_NSB_IJNSU_ISG_SD_EENSU_INSC_ILi16EEESD_EEEEESL_NSB_IJlNSB_IJSD_llEEESV_EEESL_S1S_NS1I_6fusion15FusionCallbacksIS1M_NS1T_17LinearCombinationISL_fSL_fLNS_15FloatRoundStyleE2EEESK_S1Q_JEEENSA_5SM1004TMEM4LOAD26SM100_TMEM_LOAD_32dp32b16xES13_NS14_INS15_ILi2ELi4ELi3EEES18_NSU_INSB_IJNSC_ILi8EEES1O_EEENSB_IJS1O_SD_EEEEEEENSA_39AutoVectorizingCopyWithAssumedAlignmentILi128EEENSA_14SM90_TMA_STOREES28_S2A_S2A_EEEvvEEEEvNT_6ParamsE --------------------------
	.section	.nv.info._ZN7cutlass13device_kernelINS_4conv6kernel13ConvUniversalINS1_16ConvProblemShapeILNS1_8OperatorE2ELi2EEENS1_10collective14CollectiveConvINS1_47MainloopSm100TmaUmmaWarpSpecializedImplicitGemmILS5_2ELi6ELi2ELi1ELi2EN4cute5tupleIJNSA_1CILi1EEESD_SD_EEEEENSB_IJNSC_ILi128EEENSB_IJSG_EEENSB_IJNSC_ILi32EEEEEEEEENS_10tfloat32_tESL_NSA_8TiledMMAINSA_8MMA_AtomIJNSA_17SM100_MMA_TF32_SSISL_SL_fLi128ELi128ELNSA_4UMMA5MajorE1ELSQ_1ELNSP_7ScaleInE0ELSR_0EEEEEENSA_6LayoutISE_NSB_IJNSC_ILi0EEESV_SV_EEEEENSB_IJNSA_10UnderscoreESY_SY_EEEEENS7_6detail27Sm100ImplicitGemmTileTraitsINSA_13SM90_TMA_LOADENSA_14ComposedLayoutINSA_7SwizzleILi2ELi5ELi2EEENSA_18smem_ptr_flag_bitsILi32EEENSU_INSB_IJSI_NSC_ILi4EEEEEENSB_IJSD_SI_EEEEEEEvEENS12_INSA_20SM90_TMA_LOAD_IM2COLES1D_vEEEENS_8epilogue10collective18CollectiveEpilogueINS1I_23Sm100TmaWarpSpecializedILi4ELi2ELi16ELb1ELb0EEEJSK_NSB_IJNSU_ISG_SD_EENSU_INSC_ILi16EEESD_EEEEESL_NSB_IJlNSB_IJSD_llEEESV_EEESL_S1S_NS1I_6fusion15FusionCallbacksIS1M_NS1T_17LinearCombinationISL_fSL_fLNS_15FloatRoundStyleE2EEESK_S1Q_JEEENSA_5SM1004TMEM4LOAD26SM100_TMEM_LOAD_32dp32b16xES13_NS14_INS15_ILi2ELi4ELi3EEES18_NSU_INSB_IJNSC_ILi8EEES1O_EEENSB_IJS1O_SD_EEEEEEENSA_39AutoVectorizingCopyWithAssumedAlignmentILi128EEENSA_14SM90_TMA_STOREES28_S2A_S2A_EEEvvEEEEvNT_6ParamsE,"",@"SHT_CUDA_INFO"
	.sectionflags	@""
	.align	4


	//----- nvinfo : EIATTR_CUDA_API_VERSION
	.align		4
        /*0000*/ 	.byte	0x04, 0x37
        /*0002*/ 	.short	(.L_31 - .L_30)
.L_30:
        /*0004*/ 	.word	0x00000082


	//----- nvinfo : EIATTR_KPARAM_INFO
	.align		4
.L_31:
        /*0008*/ 	.byte	0x04, 0x17
        /*000a*/ 	.short	(.L_33 - .L_32)
.L_32:
        /*000c*/ 	.word	0x00000000
        /*0010*/ 	.short	0x0000
        /*0012*/ 	.short	0x0000
        /*0014*/ 	.byte	0x00, 0xf0, 0x01, 0x20


	//----- nvinfo : EIATTR_AT_ENTRY_FRAGMENTS
	.align		4
.L_33:
        /*0018*/ 	.byte	0x04, 0x4f
        /*001a*/ 	.short	(.L_35 - .L_34)


	//   ....[0]....
.L_34:
        /*001c*/ 	.word	0x00000006


	//----- nvinfo : EIATTR_RESERVED_SMEM_USED
	.align		4
.L_35:
        /*0020*/ 	.byte	0x01, 0x41
	.zero		2


	//----- nvinfo : EIATTR_SPARSE_MMA_MASK
	.align		4
        /*0024*/ 	.byte	0x03, 0x50
        /*0026*/ 	.short	0x0000


	//----- nvinfo : EIATTR_TCGEN05_1CTA_USED
	.align		4
        /*0028*/ 	.byte	0x01, 0x51
	.zero		2


	//----- nvinfo : EIATTR_MAXREG_COUNT
	.align		4
        /*002c*/ 	.byte	0x03, 0x1b
        /*002e*/ 	.short	0x00ff


	//----- nvinfo : EIATTR_NUM_BARRIERS
	.align		4
        /*0030*/ 	.byte	0x02, 0x4c
        /*0032*/ 	.byte	0x07
	.zero		1


	//----- nvinfo : EIATTR_EXTERNS
	.align		4
        /*0034*/ 	.byte	0x04, 0x0f
        /*0036*/ 	.short	(.L_37 - .L_36)


	//   ....[0]....
	.align		4
.L_36:
        /*0038*/ 	.word	index@(__assertfail)


	//----- nvinfo : EIATTR_MERCURY_ISA_VERSION
	.align		4
.L_37:
        /*003c*/ 	.byte	0x03, 0x5f
        /*003e*/ 	.short	0x0101


	//----- nvinfo : EIATTR_INT_WARP_WIDE_INSTR_OFFSETS
	.align		4
        /*0040*/ 	.byte	0x04, 0x31
        /*0042*/ 	.short	(.L_39 - .L_38)


	//   ....[0]....
.L_38:
        /*0044*/ 	.word	0x00004280


	//   ....[1]....
        /*0048*/ 	.word	0x000042a0


	//   ....[2]....
        /*004c*/ 	.word	0x000042d0


	//   ....[3]....
        /*0050*/ 	.word	0x00005310


	//   ....[4]....
        /*0054*/ 	.word	0x00005370


	//   ....[5]....
        /*0058*/ 	.word	0x00005450


	//   ....[6]....
        /*005c*/ 	.word	0x000054d0


	//   ....[7]....
        /*0060*/ 	.word	0x000055d0


	//   ....[8]....
        /*0064*/ 	.word	0x00005650


	//   ....[9]....
        /*0068*/ 	.word	0x00005750


	//   ....[10]....
        /*006c*/ 	.word	0x000057e0


	//   ....[11]....
        /*0070*/ 	.word	0x000058e0


	//   ....[12]....
        /*0074*/ 	.word	0x00005960


	//   ....[13]....
        /*0078*/ 	.word	0x00005a70


	//   ....[14]....
        /*007c*/ 	.word	0x00005af0


	//   ....[15]....
        /*0080*/ 	.word	0x00005c00


	//   ....[16]....
        /*0084*/ 	.word	0x00005c90


	//   ....[17]....
        /*0088*/ 	.word	0x00005db0


	//   ....[18]....
        /*008c*/ 	.word	0x00005e40


	//----- nvinfo : EIATTR_COOP_GROUP_MASK_REGIDS
	.align		4
.L_39:
        /*0090*/ 	.byte	0x04, 0x29
        /*0092*/ 	.short	(.L_41 - .L_40)


	//   ....[0]....
.L_40:
        /*0094*/ 	.word	0xffffffff


	//   ....[1]....
        /*0098*/ 	.word	0xffffffff


	//   ....[2]....
        /*009c*/ 	.word	0xffffffff


	//   ....[3]....
        /*00a0*/ 	.word	0xffffffff


	//   ....[4]....
        /*00a4*/ 	.word	0xffffffff


	//   ....[5]....
        /*00a8*/ 	.word	0xffffffff


	//   ....[6]....
        /*00ac*/ 	.word	0xffffffff


	//   ....[7]....
        /*00b0*/ 	.word	0xffffffff


	//   ....[8]....
        /*00b4*/ 	.word	0xffffffff


	//   ....[9]....
        /*00b8*/ 	.word	0xffffffff


	//   ....[10]....
        /*00bc*/ 	.word	0xffffffff


	//   ....[11]....
        /*00c0*/ 	.word	0xffffffff


	//----- nvinfo : EIATTR_COOP_GROUP_INSTR_OFFSETS
	.align		4
.L_41:
        /*00c4*/ 	.byte	0x04, 0x28
        /*00c6*/ 	.short	(.L_43 - .L_42)


	//   ....[0]....
.L_42:
        /*00c8*/ 	.word	0x00000090


	//   ....[1]....
        /*00cc*/ 	.word	0x00000500


	//   ....[2]....
        /*00d0*/ 	.word	0x000006b0


	//   ....[3]....
        /*00d4*/ 	.word	0x00000850


	//   ....[4]....
        /*00d8*/ 	.word	0x00000950


	//   ....[5]....
        /*00dc*/ 	.word	0x00000aa0


	//   ....[6]....
        /*00e0*/ 	.word	0x00002820


	//   ....[7]....
        /*00e4*/ 	.word	0x000035d0


	//   ....[8]....
        /*00e8*/ 	.word	0x000037e0


	//   ....[9]....
        /*00ec*/ 	.word	0x00003810


	//   ....[10]....
        /*00f0*/ 	.word	0x00004160


	//   ....[11]....
        /*00f4*/ 	.word	0x000043a0


	//----- nvinfo : EIATTR_VRC_CTA_INIT_COUNT
	.align		4
.L_43:
        /*00f8*/ 	.byte	0x02, 0x4a
        /*00fa*/ 	.byte	0x80
	.zero		1


	//----- nvinfo : EIATTR_SYSCALL_OFFSETS
	.align		4
        /*00fc*/ 	.byte	0x04, 0x46
        /*00fe*/ 	.short	(.L_45 - .L_44)


	//   ....[0]....
.L_44:
        /*0100*/ 	.word	0x00006ef0


	//   ....[1]....
        /*0104*/ 	.word	0x00006fe0


	//   ....[2]....
        /*0108*/ 	.word	0x000077a0


	//   ....[3]....
        /*010c*/ 	.word	0x00008120


	//   ....[4]....
        /*0110*/ 	.word	0x00008a50


	//   ....[5]....
        /*0114*/ 	.word	0x000093c0


	//   ....[6]....
        /*0118*/ 	.word	0x00009d30


	//   ....[7]....
        /*011c*/ 	.word	0x0000a6d0


	//   ....[8]....
        /*0120*/ 	.word	0x0000b040


	//   ....[9]....
        /*0124*/ 	.word	0x0000b960


	//----- nvinfo : EIATTR_MBARRIER_INSTR_OFFSETS
	.align		4
.L_45:
        /*0128*/ 	.byte	0x04, 0x39
        /*012a*/ 	.short	(.L_47 - .L_46)


	//   ....[0]....
.L_46:
        /*012c*/ 	.word	0x000005e0
        /*0130*/ 	.word	0x000000ff
        /*0134*/ 	.word	0x00000000
        /*0138*/ 	.short	0x0100
        /*013a*/ 	.byte	0x04
	.zero		1


	//   ....[1]....
        /*013c*/ 	.word	0x000005f0
        /*0140*/ 	.word	0x000000ff
        /*0144*/ 	.word	0x00000030
        /*0148*/ 	.short	0x0100
        /*014a*/ 	.byte	0x04
	.zero		1


	//   ....[2]....
        /*014c*/ 	.word	0x00000600
        /*0150*/ 	.word	0x000000ff
        /*0154*/ 	.word	0x00000008
        /*0158*/ 	.short	0x0100
        /*015a*/ 	.byte	0x04
	.zero		1


	//   ....[3]....
        /*015c*/ 	.word	0x00000610
        /*0160*/ 	.word	0x000000ff
        /*0164*/ 	.word	0x00000038
        /*0168*/ 	.short	0x0100
        /*016a*/ 	.byte	0x04
	.zero		1


	//   ....[4]....
        /*016c*/ 	.word	0x00000620
        /*0170*/ 	.word	0x000000ff
        /*0174*/ 	.word	0x00000010
        /*0178*/ 	.short	0x0100
        /*017a*/ 	.byte	0x04
	.zero		1


	//   ....[5]....
        /*017c*/ 	.word	0x00000630
        /*0180*/ 	.word	0x000000ff
        /*0184*/ 	.word	0x00000040
        /*0188*/ 	.short	0x0100
        /*018a*/ 	.byte	0x04
	.zero		1


	//   ....[6]....
        /*018c*/ 	.word	0x00000640
        /*0190*/ 	.word	0x000000ff
        /*0194*/ 	.word	0x00000018
        /*0198*/ 	.short	0x0100
        /*019a*/ 	.byte	0x04
	.zero		1


	//   ....[7]....
        /*019c*/ 	.word	0x00000650
        /*01a0*/ 	.word	0x000000ff
        /*01a4*/ 	.word	0x00000048
        /*01a8*/ 	.short	0x0100
        /*01aa*/ 	.byte	0x04
	.zero		1


	//   ....[8]....
        /*01ac*/ 	.word	0x00000660
        /*01b0*/ 	.word	0x000000ff
        /*01b4*/ 	.word	0x00000020
        /*01b8*/ 	.short	0x0100
        /*01ba*/ 	.byte	0x04
	.zero		1


	//   ....[9]....
        /*01bc*/ 	.word	0x00000670
        /*01c0*/ 	.word	0x000000ff
        /*01c4*/ 	.word	0x00000050
        /*01c8*/ 	.short	0x0100
        /*01ca*/ 	.byte	0x04
	.zero		1


	//   ....[10]....
        /*01cc*/ 	.word	0x00000680
        /*01d0*/ 	.word	0x000000ff
        /*01d4*/ 	.word	0x00000028
        /*01d8*/ 	.short	0x0100
        /*01da*/ 	.byte	0x04
	.zero		1


	//   ....[11]....
        /*01dc*/ 	.word	0x00000690
        /*01e0*/ 	.word	0x000000ff
        /*01e4*/ 	.word	0x00000058
        /*01e8*/ 	.short	0x0100
        /*01ea*/ 	.byte	0x04
	.zero		1


	//   ....[12]....
        /*01ec*/ 	.word	0x000007c0
        /*01f0*/ 	.word	0x000000ff
        /*01f4*/ 	.word	0x00000060
        /*01f8*/ 	.short	0x0100
        /*01fa*/ 	.byte	0x04
	.zero		1


	//   ....[13]....
        /*01fc*/ 	.word	0x000007d0
        /*0200*/ 	.word	0x000000ff
        /*0204*/ 	.word	0x00000080
        /*0208*/ 	.short	0x0100
        /*020a*/ 	.byte	0x04
	.zero		1


	//   ....[14]....
        /*020c*/ 	.word	0x000007e0
        /*0210*/ 	.word	0x000000ff
        /*0214*/ 	.word	0x00000068
        /*0218*/ 	.short	0x0100
        /*021a*/ 	.byte	0x04
	.zero		1


	//   ....[15]....
        /*021c*/ 	.word	0x000007f0
        /*0220*/ 	.word	0x000000ff
        /*0224*/ 	.word	0x00000088
        /*0228*/ 	.short	0x0100
        /*022a*/ 	.byte	0x04
	.zero		1


	//   ....[16]....
        /*022c*/ 	.word	0x00000800
        /*0230*/ 	.word	0x000000ff
        /*0234*/ 	.word	0x00000070
        /*0238*/ 	.short	0x0100
        /*023a*/ 	.byte	0x04
	.zero		1


	//   ....[17]....
        /*023c*/ 	.word	0x00000810
        /*0240*/ 	.word	0x000000ff
        /*0244*/ 	.word	0x00000090
        /*0248*/ 	.short	0x0100
        /*024a*/ 	.byte	0x04
	.zero		1


	//   ....[18]....
        /*024c*/ 	.word	0x00000820
        /*0250*/ 	.word	0x000000ff
        /*0254*/ 	.word	0x00000078
        /*0258*/ 	.short	0x0100
        /*025a*/ 	.byte	0x04
	.zero		1


	//   ....[19]....
        /*025c*/ 	.word	0x00000830
        /*0260*/ 	.word	0x000000ff
        /*0264*/ 	.word	0x00000098
        /*0268*/ 	.short	0x0100
        /*026a*/ 	.byte	0x04
	.zero		1


	//   ....[20]....
        /*026c*/ 	.word	0x00000920
        /*0270*/ 	.word	0x000000ff
        /*0274*/ 	.word	0x000000a0
        /*0278*/ 	.short	0x0100
        /*027a*/ 	.byte	0x06
	.zero		1


	//   ....[21]....
        /*027c*/ 	.word	0x00000930
        /*0280*/ 	.word	0x000000ff
        /*0284*/ 	.word	0x000000a8
        /*0288*/ 	.short	0x0100
        /*028a*/ 	.byte	0x06
	.zero		1


	//   ....[22]....
        /*028c*/ 	.word	0x00000a70
        /*0290*/ 	.word	0x000000ff
        /*0294*/ 	.word	0x000000b0
        /*0298*/ 	.short	0x0100
        /*029a*/ 	.byte	0x06
	.zero		1


	//   ....[23]....
        /*029c*/ 	.word	0x00000a80
        /*02a0*/ 	.word	0x000000ff
        /*02a4*/ 	.word	0x000000b8
        /*02a8*/ 	.short	0x0100
        /*02aa*/ 	.byte	0x06
	.zero		1


	//   ....[24]....
        /*02ac*/ 	.word	0x00000bd0
        /*02b0*/ 	.word	0x000000ff
        /*02b4*/ 	.word	0x000000c0
        /*02b8*/ 	.short	0x0100
        /*02ba*/ 	.byte	0x04
	.zero		1


	//   ....[25]....
        /*02bc*/ 	.word	0x00000be0
        /*02c0*/ 	.word	0x000000ff
        /*02c4*/ 	.word	0x000000d0
        /*02c8*/ 	.short	0x0100
        /*02ca*/ 	.byte	0x04
	.zero		1


	//   ....[26]....
        /*02cc*/ 	.word	0x00000bf0
        /*02d0*/ 	.word	0x000000ff
        /*02d4*/ 	.word	0x000000c8
        /*02d8*/ 	.short	0x0100
        /*02da*/ 	.byte	0x04
	.zero		1


	//   ....[27]....
        /*02dc*/ 	.word	0x00000c00
        /*02e0*/ 	.word	0x000000ff
        /*02e4*/ 	.word	0x000000d8
        /*02e8*/ 	.short	0x0100
        /*02ea*/ 	.byte	0x04
	.zero		1


	//   ....[28]....
        /*02ec*/ 	.word	0x00001820
        /*02f0*/ 	.word	0x000000ff
        /*02f4*/ 	.word	0x00000030
        /*02f8*/ 	.short	0x010a
        /*02fa*/ 	.byte	0x07
	.zero		1


	//   ....[29]....
        /*02fc*/ 	.word	0x00001bb0
        /*0300*/ 	.word	0x000000ff
        /*0304*/ 	.word	0x00000030
        /*0308*/ 	.short	0x010a
        /*030a*/ 	.byte	0x31
	.zero		1


	//   ....[30]....
        /*030c*/ 	.word	0x00001d30
        /*0310*/ 	.word	0x000000ff
        /*0314*/ 	.word	0x00000030
        /*0318*/ 	.short	0x010a
        /*031a*/ 	.byte	0x09
	.zero		1


	//   ....[31]....
        /*031c*/ 	.word	0x000020f0
        /*0320*/ 	.word	0x000000ff
        /*0324*/ 	.word	0x000000a8
        /*0328*/ 	.short	0x0101
        /*032a*/ 	.byte	0x36
	.zero		1


	//   ....[32]....
        /*032c*/ 	.word	0x00002130
        /*0330*/ 	.word	0x000000ff
        /*0334*/ 	.word	0x00000030
        /*0338*/ 	.short	0x010a
        /*033a*/ 	.byte	0x04
	.zero		1


	//   ....[33]....
        /*033c*/ 	.word	0x000022f0
        /*0340*/ 	.word	0x000000ff
        /*0344*/ 	.word	0x00000030
        /*0348*/ 	.short	0x010a
        /*034a*/ 	.byte	0x2d
	.zero		1


	//   ....[34]....
        /*034c*/ 	.word	0x00002470
        /*0350*/ 	.word	0x000000ff
        /*0354*/ 	.word	0x00000030
        /*0358*/ 	.short	0x010a
        /*035a*/ 	.byte	0x09
	.zero		1


	//   ....[35]....
        /*035c*/ 	.word	0x00002830
        /*0360*/ 	.word	0x000000ff
        /*0364*/ 	.word	0x000000b0
        /*0368*/ 	.short	0x010a
        /*036a*/ 	.byte	0x36
	.zero		1


	//   ....[36]....
        /*036c*/ 	.word	0x000028f0
        /*0370*/ 	.word	0x000000ff
        /*0374*/ 	.word	0x00000000
        /*0378*/ 	.short	0x0101
        /*037a*/ 	.byte	0x04
	.zero		1


	//   ....[37]....
        /*037c*/ 	.word	0x00002f00
        /*0380*/ 	.word	0x000000ff
        /*0384*/ 	.word	0x00000000
        /*0388*/ 	.short	0x010a
        /*038a*/ 	.byte	0x04
	.zero		1


	//   ....[38]....
        /*038c*/ 	.word	0x00002fa0
        /*0390*/ 	.word	0x000000ff
        /*0394*/ 	.word	0x00000000
        /*0398*/ 	.short	0x010a
        /*039a*/ 	.byte	0x05
	.zero		1


	//   ....[39]....
        /*039c*/ 	.word	0x00003040
        /*03a0*/ 	.word	0x000000ff
        /*03a4*/ 	.word	0x00000000
        /*03a8*/ 	.short	0x010a
        /*03aa*/ 	.byte	0x05
	.zero		1


	//   ....[40]....
        /*03ac*/ 	.word	0x000030e0
        /*03b0*/ 	.word	0x000000ff
        /*03b4*/ 	.word	0x00000000
        /*03b8*/ 	.short	0x010a
        /*03ba*/ 	.byte	0x05
	.zero		1


	//   ....[41]....
        /*03bc*/ 	.word	0x00003180
        /*03c0*/ 	.word	0x000000ff
        /*03c4*/ 	.word	0x00000000
        /*03c8*/ 	.short	0x010a
        /*03ca*/ 	.byte	0x05
	.zero		1


	//   ....[42]....
        /*03cc*/ 	.word	0x00003230
        /*03d0*/ 	.word	0x00000000
        /*03d4*/ 	.word	0x00000000
        /*03d8*/ 	.short	0x010a
        /*03da*/ 	.byte	0xff
	.zero		1


	//   ....[43]....
        /*03dc*/ 	.word	0x00003380
        /*03e0*/ 	.word	0x000000ff
        /*03e4*/ 	.word	0x000000b8
        /*03e8*/ 	.short	0x010a
        /*03ea*/ 	.byte	0x04
	.zero		1


	//   ....[44]....
        /*03ec*/ 	.word	0x00003420
        /*03f0*/ 	.word	0x000000ff
        /*03f4*/ 	.word	0x000000b0
        /*03f8*/ 	.short	0x010a
        /*03fa*/ 	.byte	0x04
	.zero		1


	//   ....[45]....
        /*03fc*/ 	.word	0x000034c0
        /*0400*/ 	.word	0x000000ff
        /*0404*/ 	.word	0x00000000
        /*0408*/ 	.short	0x0101
        /*040a*/ 	.byte	0x05
	.zero		1


	//   ....[46]....
        /*040c*/ 	.word	0x00003500
        /*0410*/ 	.word	0x000000ff
        /*0414*/ 	.word	0x000000b8
        /*0418*/ 	.short	0x0106
        /*041a*/ 	.byte	0x04
	.zero		1


	//   ....[47]....
        /*041c*/ 	.word	0x00003540
        /*0420*/ 	.word	0x00000000
        /*0424*/ 	.word	0x000000b8
        /*0428*/ 	.short	0x010a
        /*042a*/ 	.byte	0xff
	.zero		1


	//   ....[48]....
        /*042c*/ 	.word	0x00003aa0
        /*0430*/ 	.word	0x000000ff
        /*0434*/ 	.word	0x000000b0
        /*0438*/ 	.short	0x010a
        /*043a*/ 	.byte	0x15
	.zero		1


	//   ....[49]....
        /*043c*/ 	.word	0x00003b50
        /*0440*/ 	.word	0x000000ff
        /*0444*/ 	.word	0x00000000
        /*0448*/ 	.short	0x0101
        /*044a*/ 	.byte	0x23
	.zero		1


	//   ....[50]....
        /*044c*/ 	.word	0x00003b60
        /*0450*/ 	.word	0x000000ff
        /*0454*/ 	.word	0x000000d0
        /*0458*/ 	.short	0x010a
        /*045a*/ 	.byte	0x19
	.zero		1


	//   ....[51]....
        /*045c*/ 	.word	0x00003bf0
        /*0460*/ 	.word	0x000000ff
        /*0464*/ 	.word	0x00000000
        /*0468*/ 	.short	0x010a
        /*046a*/ 	.byte	0x04
	.zero		1


	//   ....[52]....
        /*046c*/ 	.word	0x00003c90
        /*0470*/ 	.word	0x000000ff
        /*0474*/ 	.word	0x00000000
        /*0478*/ 	.short	0x010a
        /*047a*/ 	.byte	0x11
	.zero		1


	//   ....[53]....
        /*047c*/ 	.word	0x00003de0
        /*0480*/ 	.word	0x000000ff
        /*0484*/ 	.word	0x00000000
        /*0488*/ 	.short	0x010a
        /*048a*/ 	.byte	0x04
	.zero		1


	//   ....[54]....
        /*048c*/ 	.word	0x000040b0
        /*0490*/ 	.word	0x000000ff
        /*0494*/ 	.word	0x00000000
        /*0498*/ 	.short	0x010a
        /*049a*/ 	.byte	0x04
	.zero		1


	//   ....[55]....
        /*049c*/ 	.word	0x00004140
        /*04a0*/ 	.word	0x000000ff
        /*04a4*/ 	.word	0x00000000
        /*04a8*/ 	.short	0x010a
        /*04aa*/ 	.byte	0x04
	.zero		1


	//   ....[56]....
        /*04ac*/ 	.word	0x00004830
        /*04b0*/ 	.word	0x000000ff
        /*04b4*/ 	.word	0x000000b0
        /*04b8*/ 	.short	0x010a
        /*04ba*/ 	.byte	0x1f
	.zero		1


	//   ....[57]....
        /*04bc*/ 	.word	0x000048d0
        /*04c0*/ 	.word	0x000000ff
        /*04c4*/ 	.word	0x00000000
        /*04c8*/ 	.short	0x0101
        /*04ca*/ 	.byte	0x42
	.zero		1


	//   ....[58]....
        /*04cc*/ 	.word	0x00004df0
        /*04d0*/ 	.word	0x000000ff
        /*04d4*/ 	.word	0x000000a8
        /*04d8*/ 	.short	0x010a
        /*04da*/ 	.byte	0x1f
	.zero		1


	//   ....[59]....
        /*04dc*/ 	.word	0x000052b0
        /*04e0*/ 	.word	0x000000ff
        /*04e4*/ 	.word	0x00000080
        /*04e8*/ 	.short	0x010a
        /*04ea*/ 	.byte	0x1f
	.zero		1


	//   ....[60]....
        /*04ec*/ 	.word	0x00005400
        /*04f0*/ 	.word	0x000000ff
        /*04f4*/ 	.word	0x00000060
        /*04f8*/ 	.short	0x010b
        /*04fa*/ 	.byte	0x1f
	.zero		1


	//   ....[61]....
        /*04fc*/ 	.word	0x00005410
        /*0500*/ 	.word	0x000000ff
        /*0504*/ 	.word	0x00000000
        /*0508*/ 	.short	0x0101
        /*050a*/ 	.byte	0x33
	.zero		1


	//   ....[62]....
        /*050c*/ 	.word	0x00005420
        /*0510*/ 	.word	0x000000ff
        /*0514*/ 	.word	0x00000088
        /*0518*/ 	.short	0x010a
        /*051a*/ 	.byte	0x1f
	.zero		1


	//   ....[63]....
        /*051c*/ 	.word	0x00005580
        /*0520*/ 	.word	0x000000ff
        /*0524*/ 	.word	0x00000068
        /*0528*/ 	.short	0x010b
        /*052a*/ 	.byte	0x1f
	.zero		1


	//   ....[64]....
        /*052c*/ 	.word	0x00005590
        /*0530*/ 	.word	0x000000ff
        /*0534*/ 	.word	0x00000000
        /*0538*/ 	.short	0x0101
        /*053a*/ 	.byte	0x32
	.zero		1


	//   ....[65]....
        /*053c*/ 	.word	0x000055a0
        /*0540*/ 	.word	0x000000ff
        /*0544*/ 	.word	0x00000090
        /*0548*/ 	.short	0x010a
        /*054a*/ 	.byte	0x1f
	.zero		1


	//   ....[66]....
        /*054c*/ 	.word	0x00005700
        /*0550*/ 	.word	0x000000ff
        /*0554*/ 	.word	0x00000070
        /*0558*/ 	.short	0x010b
        /*055a*/ 	.byte	0x1f
	.zero		1


	//   ....[67]....
        /*055c*/ 	.word	0x00005710
        /*0560*/ 	.word	0x000000ff
        /*0564*/ 	.word	0x00000000
        /*0568*/ 	.short	0x0101
        /*056a*/ 	.byte	0x30
	.zero		1


	//   ....[68]....
        /*056c*/ 	.word	0x00005720
        /*0570*/ 	.word	0x000000ff
        /*0574*/ 	.word	0x00000098
        /*0578*/ 	.short	0x010a
        /*057a*/ 	.byte	0x1f
	.zero		1


	//   ....[69]....
        /*057c*/ 	.word	0x00005890
        /*0580*/ 	.word	0x000000ff
        /*0584*/ 	.word	0x00000078
        /*0588*/ 	.short	0x010b
        /*058a*/ 	.byte	0x1f
	.zero		1


	//   ....[70]....
        /*058c*/ 	.word	0x000058a0
        /*0590*/ 	.word	0x000000ff
        /*0594*/ 	.word	0x00000000
        /*0598*/ 	.short	0x0101
        /*059a*/ 	.byte	0x2f
	.zero		1


	//   ....[71]....
        /*059c*/ 	.word	0x000058b0
        /*05a0*/ 	.word	0x000000ff
        /*05a4*/ 	.word	0x00000080
        /*05a8*/ 	.short	0x010a
        /*05aa*/ 	.byte	0x1f
	.zero		1


	//   ....[72]....
        /*05ac*/ 	.word	0x00005a20
        /*05b0*/ 	.word	0x000000ff
        /*05b4*/ 	.word	0x00000060
        /*05b8*/ 	.short	0x010b
        /*05ba*/ 	.byte	0x1f
	.zero		1


	//   ....[73]....
        /*05bc*/ 	.word	0x00005a30
        /*05c0*/ 	.word	0x000000ff
        /*05c4*/ 	.word	0x00000000
        /*05c8*/ 	.short	0x0101
        /*05ca*/ 	.byte	0x33
	.zero		1


	//   ....[74]....
        /*05cc*/ 	.word	0x00005a40
        /*05d0*/ 	.word	0x000000ff
        /*05d4*/ 	.word	0x00000088
        /*05d8*/ 	.short	0x010a
        /*05da*/ 	.byte	0x1f
	.zero		1


	//   ....[75]....
        /*05dc*/ 	.word	0x00005bb0
        /*05e0*/ 	.word	0x000000ff
        /*05e4*/ 	.word	0x00000068
        /*05e8*/ 	.short	0x010b
        /*05ea*/ 	.byte	0x1f
	.zero		1


	//   ....[76]....
        /*05ec*/ 	.word	0x00005bc0
        /*05f0*/ 	.word	0x000000ff
        /*05f4*/ 	.word	0x00000000
        /*05f8*/ 	.short	0x0101
        /*05fa*/ 	.byte	0x32
	.zero		1


	//   ....[77]....
        /*05fc*/ 	.word	0x00005bd0
        /*0600*/ 	.word	0x000000ff
        /*0604*/ 	.word	0x00000090
        /*0608*/ 	.short	0x010a
        /*060a*/ 	.byte	0x1f
	.zero		1


	//   ....[78]....
        /*060c*/ 	.word	0x00005d60
        /*0610*/ 	.word	0x000000ff
        /*0614*/ 	.word	0x00000070
        /*0618*/ 	.short	0x010b
        /*061a*/ 	.byte	0x1f
	.zero		1


	//   ....[79]....
        /*061c*/ 	.word	0x00005d70
        /*0620*/ 	.word	0x000000ff
        /*0624*/ 	.word	0x00000000
        /*0628*/ 	.short	0x0101
        /*062a*/ 	.byte	0x30
	.zero		1


	//   ....[80]....
        /*062c*/ 	.word	0x00005d80
        /*0630*/ 	.word	0x000000ff
        /*0634*/ 	.word	0x00000098
        /*0638*/ 	.short	0x010a
        /*063a*/ 	.byte	0x1f
	.zero		1


	//   ....[81]....
        /*063c*/ 	.word	0x00005f20
        /*0640*/ 	.word	0x000000ff
        /*0644*/ 	.word	0x00000078
        /*0648*/ 	.short	0x010b
        /*064a*/ 	.byte	0x1f
	.zero		1


	//   ....[82]....
        /*064c*/ 	.word	0x00005f30
        /*0650*/ 	.word	0x000000ff
        /*0654*/ 	.word	0x00000000
        /*0658*/ 	.short	0x0101
        /*065a*/ 	.byte	0x2f
	.zero		1


	//   ....[83]....
        /*065c*/ 	.word	0x00005f50
        /*0660*/ 	.word	0x000000ff
        /*0664*/ 	.word	0x00000080
        /*0668*/ 	.short	0x010a
        /*066a*/ 	.byte	0x1f
	.zero		1


	//   ....[84]....
        /*066c*/ 	.word	0x00005f70
        /*0670*/ 	.word	0x000000ff
        /*0674*/ 	.word	0x00000088
        /*0678*/ 	.short	0x010a
        /*067a*/ 	.byte	0x1f
	.zero		1


	//   ....[85]....
        /*067c*/ 	.word	0x00005f90
        /*0680*/ 	.word	0x000000ff
        /*0684*/ 	.word	0x00000090
        /*0688*/ 	.short	0x010a
        /*068a*/ 	.byte	0x1f
	.zero		1


	//   ....[86]....
        /*068c*/ 	.word	0x00005fe0
        /*0690*/ 	.word	0x00000002
        /*0694*/ 	.word	0x00000098
        /*0698*/ 	.short	0x010a
        /*069a*/ 	.byte	0xff
	.zero		1


	//   ....[87]....
        /*069c*/ 	.word	0x00006350
        /*06a0*/ 	.word	0x000000ff
        /*06a4*/ 	.word	0x000000b0
        /*06a8*/ 	.short	0x010a
        /*06aa*/ 	.byte	0x30
	.zero		1


	//   ....[88]....
        /*06ac*/ 	.word	0x00006420
        /*06b0*/ 	.word	0x000000ff
        /*06b4*/ 	.word	0x00000000
        /*06b8*/ 	.short	0x0101
        /*06ba*/ 	.byte	0x04
	.zero		1


	//   ....[89]....
        /*06bc*/ 	.word	0x00007470
        /*06c0*/ 	.word	0x000000ff
        /*06c4*/ 	.word	0x00000060
        /*06c8*/ 	.short	0x010a
        /*06ca*/ 	.byte	0x30
	.zero		1


	//   ....[90]....
        /*06cc*/ 	.word	0x000074a0
        /*06d0*/ 	.word	0x00000053
        /*06d4*/ 	.word	0x000000c0
        /*06d8*/ 	.short	0x010a
        /*06da*/ 	.byte	0xff
	.zero		1


	//   ....[91]....
        /*06dc*/ 	.word	0x00007590
        /*06e0*/ 	.word	0x000000ff
        /*06e4*/ 	.word	0x00000060
        /*06e8*/ 	.short	0x010a
        /*06ea*/ 	.byte	0x30
	.zero		1


	//   ....[92]....
        /*06ec*/ 	.word	0x00007680
        /*06f0*/ 	.word	0x00000053
        /*06f4*/ 	.word	0x000000c0
        /*06f8*/ 	.short	0x010a
        /*06fa*/ 	.byte	0xff
	.zero		1


	//   ....[93]....
        /*06fc*/ 	.word	0x00007e50
        /*0700*/ 	.word	0x00000000
        /*0704*/ 	.word	0x00000000
        /*0708*/ 	.short	0x0101
        /*070a*/ 	.byte	0xff
	.zero		1


	//   ....[94]....
        /*070c*/ 	.word	0x00007e60
        /*0710*/ 	.word	0x00000003
        /*0714*/ 	.word	0x00000060
        /*0718*/ 	.short	0x010a
        /*071a*/ 	.byte	0xff
	.zero		1


	//   ....[95]....
        /*071c*/ 	.word	0x00007f40
        /*0720*/ 	.word	0x00000003
        /*0724*/ 	.word	0x00000060
        /*0728*/ 	.short	0x010a
        /*072a*/ 	.byte	0xff
	.zero		1


	//   ....[96]....
        /*072c*/ 	.word	0x00008780
        /*0730*/ 	.word	0x00000058
        /*0734*/ 	.word	0x00000000
        /*0738*/ 	.short	0x0101
        /*073a*/ 	.byte	0xff
	.zero		1


	//   ....[97]....
        /*073c*/ 	.word	0x000087a0
        /*0740*/ 	.word	0x00000028
        /*0744*/ 	.word	0x00000060
        /*0748*/ 	.short	0x010a
        /*074a*/ 	.byte	0xff
	.zero		1


	//   ....[98]....
        /*074c*/ 	.word	0x00008870
        /*0750*/ 	.word	0x00000028
        /*0754*/ 	.word	0x00000060
        /*0758*/ 	.short	0x010a
        /*075a*/ 	.byte	0xff
	.zero		1


	//   ....[99]....
        /*075c*/ 	.word	0x000090a0
        /*0760*/ 	.word	0x00000058
        /*0764*/ 	.word	0x00000000
        /*0768*/ 	.short	0x0101
        /*076a*/ 	.byte	0xff
	.zero		1


	//   ....[100]....
        /*076c*/ 	.word	0x000090c0
        /*0770*/ 	.word	0x00000059
        /*0774*/ 	.word	0x00000060
        /*0778*/ 	.short	0x010a
        /*077a*/ 	.byte	0xff
	.zero		1


	//   ....[101]....
        /*077c*/ 	.word	0x000091a0
        /*0780*/ 	.word	0x00000059
        /*0784*/ 	.word	0x00000060
        /*0788*/ 	.short	0x010a
        /*078a*/ 	.byte	0xff
	.zero		1


	//   ....[102]....
        /*078c*/ 	.word	0x00009a10
        /*0790*/ 	.word	0x0000005c
        /*0794*/ 	.word	0x00000000
        /*0798*/ 	.short	0x0101
        /*079a*/ 	.byte	0xff
	.zero		1


	//   ....[103]....
        /*079c*/ 	.word	0x00009a30
        /*07a0*/ 	.word	0x0000005a
        /*07a4*/ 	.word	0x00000060
        /*07a8*/ 	.short	0x010a
        /*07aa*/ 	.byte	0xff
	.zero		1


	//   ....[104]....
        /*07ac*/ 	.word	0x00009b00
        /*07b0*/ 	.word	0x0000005a
        /*07b4*/ 	.word	0x00000060
        /*07b8*/ 	.short	0x010a
        /*07ba*/ 	.byte	0xff
	.zero		1


	//   ....[105]....
        /*07bc*/ 	.word	0x0000a3b0
        /*07c0*/ 	.word	0x0000005c
        /*07c4*/ 	.word	0x00000000
        /*07c8*/ 	.short	0x0101
        /*07ca*/ 	.byte	0xff
	.zero		1


	//   ....[106]....
        /*07cc*/ 	.word	0x0000a3d0
        /*07d0*/ 	.word	0x0000005a
        /*07d4*/ 	.word	0x00000060
        /*07d8*/ 	.short	0x010a
        /*07da*/ 	.byte	0xff
	.zero		1


	//   ....[107]....
        /*07dc*/ 	.word	0x0000a4a0
        /*07e0*/ 	.word	0x0000005a
        /*07e4*/ 	.word	0x00000060
        /*07e8*/ 	.short	0x010a
        /*07ea*/ 	.byte	0xff
	.zero		1


	//   ....[108]....
        /*07ec*/ 	.word	0x0000ad20
        /*07f0*/ 	.word	0x0000005c
        /*07f4*/ 	.word	0x00000000
        /*07f8*/ 	.short	0x0101
        /*07fa*/ 	.byte	0xff
	.zero		1


	//   ....[109]....
        /*07fc*/ 	.word	0x0000ad40
        /*0800*/ 	.word	0x0000005a
        /*0804*/ 	.word	0x00000060
        /*0808*/ 	.short	0x010a
        /*080a*/ 	.byte	0xff
	.zero		1


	//   ....[110]....
        /*080c*/ 	.word	0x0000ae10
        /*0810*/ 	.word	0x0000005a
        /*0814*/ 	.word	0x00000060
        /*0818*/ 	.short	0x010a
        /*081a*/ 	.byte	0xff
	.zero		1


	//   ....[111]....
        /*081c*/ 	.word	0x0000b690
        /*0820*/ 	.word	0x0000005a
        /*0824*/ 	.word	0x00000000
        /*0828*/ 	.short	0x0101
        /*082a*/ 	.byte	0xff
	.zero		1


	//   ....[112]....
        /*082c*/ 	.word	0x0000b6b0
        /*0830*/ 	.word	0x00000059
        /*0834*/ 	.word	0x00000060
        /*0838*/ 	.short	0x010a
        /*083a*/ 	.byte	0xff
	.zero		1


	//   ....[113]....
        /*083c*/ 	.word	0x0000b780
        /*0840*/ 	.word	0x00000059
        /*0844*/ 	.word	0x00000060
        /*0848*/ 	.short	0x010a
        /*084a*/ 	.byte	0xff
	.zero		1


	//   ....[114]....
        /*084c*/ 	.word	0x0000bc60
        /*0850*/ 	.word	0x000000ff
        /*0854*/ 	.word	0x00000000
        /*0858*/ 	.short	0x0101
        /*085a*/ 	.byte	0x04
	.zero		1


	//   ....[115]....
        /*085c*/ 	.word	0x0000c020
        /*0860*/ 	.word	0x00000002
        /*0864*/ 	.word	0x00000000
        /*0868*/ 	.short	0x0101
        /*086a*/ 	.byte	0xff
	.zero		1


	//   ....[116]....
        /*086c*/ 	.word	0x0000c2b0
        /*0870*/ 	.word	0x000000ff
        /*0874*/ 	.word	0x00000000
        /*0878*/ 	.short	0x0101
        /*087a*/ 	.byte	0x04
	.zero		1


	//   ....[117]....
        /*087c*/ 	.word	0x0000c2e0
        /*0880*/ 	.word	0x00000000
        /*0884*/ 	.word	0x00000030
        /*0888*/ 	.short	0x010a
        /*088a*/ 	.byte	0xff
	.zero		1


	//   ....[118]....
        /*088c*/ 	.word	0x0000c340
        /*0890*/ 	.word	0x00000000
        /*0894*/ 	.word	0x00000030
        /*0898*/ 	.short	0x010a
        /*089a*/ 	.byte	0xff
	.zero		1


	//   ....[119]....
        /*089c*/ 	.word	0x0000c3a0
        /*08a0*/ 	.word	0x00000000
        /*08a4*/ 	.word	0x000000b0
        /*08a8*/ 	.short	0x010a
        /*08aa*/ 	.byte	0xff
	.zero		1


	//   ....[120]....
        /*08ac*/ 	.word	0x0000c400
        /*08b0*/ 	.word	0x00000000
        /*08b4*/ 	.word	0x00000000
        /*08b8*/ 	.short	0x010a
        /*08ba*/ 	.byte	0xff
	.zero		1


	//   ....[121]....
        /*08bc*/ 	.word	0x0000c460
        /*08c0*/ 	.word	0x00000000
        /*08c4*/ 	.word	0x00000000
        /*08c8*/ 	.short	0x010a
        /*08ca*/ 	.byte	0xff
	.zero		1


	//   ....[122]....
        /*08cc*/ 	.word	0x0000c4c0
        /*08d0*/ 	.word	0x00000000
        /*08d4*/ 	.word	0x00000000
        /*08d8*/ 	.short	0x010a
        /*08da*/ 	.byte	0xff
	.zero		1


	//   ....[123]....
        /*08dc*/ 	.word	0x0000c520
        /*08e0*/ 	.word	0x00000000
        /*08e4*/ 	.word	0x00000000
        /*08e8*/ 	.short	0x010a
        /*08ea*/ 	.byte	0xff
	.zero		1


	//   ....[124]....
        /*08ec*/ 	.word	0x0000c580
        /*08f0*/ 	.word	0x00000000
        /*08f4*/ 	.word	0x00000000
        /*08f8*/ 	.short	0x010a
        /*08fa*/ 	.byte	0xff
	.zero		1


	//   ....[125]....
        /*08fc*/ 	.word	0x0000c5e0
        /*0900*/ 	.word	0x00000004
        /*0904*/ 	.word	0x000000b8
        /*0908*/ 	.short	0x010a
        /*090a*/ 	.byte	0xff
	.zero		1


	//   ....[126]....
        /*090c*/ 	.word	0x0000c640
        /*0910*/ 	.word	0x00000004
        /*0914*/ 	.word	0x000000b0
        /*0918*/ 	.short	0x010a
        /*091a*/ 	.byte	0xff
	.zero		1


	//   ....[127]....
        /*091c*/ 	.word	0x0000c6a0
        /*0920*/ 	.word	0x00000000
        /*0924*/ 	.word	0x000000b0
        /*0928*/ 	.short	0x010a
        /*092a*/ 	.byte	0xff
	.zero		1


	//   ....[128]....
        /*092c*/ 	.word	0x0000c700
        /*0930*/ 	.word	0x00000005
        /*0934*/ 	.word	0x000000d0
        /*0938*/ 	.short	0x010a
        /*093a*/ 	.byte	0xff
	.zero		1


	//   ....[129]....
        /*093c*/ 	.word	0x0000c760
        /*0940*/ 	.word	0x00000000
        /*0944*/ 	.word	0x00000000
        /*0948*/ 	.short	0x010a
        /*094a*/ 	.byte	0xff
	.zero		1


	//   ....[130]....
        /*094c*/ 	.word	0x0000c7c0
        /*0950*/ 	.word	0x00000000
        /*0954*/ 	.word	0x00000000
        /*0958*/ 	.short	0x010a
        /*095a*/ 	.byte	0xff
	.zero		1


	//   ....[131]....
        /*095c*/ 	.word	0x0000c820
        /*0960*/ 	.word	0x00000000
        /*0964*/ 	.word	0x00000000
        /*0968*/ 	.short	0x010a
        /*096a*/ 	.byte	0xff
	.zero		1


	//   ....[132]....
        /*096c*/ 	.word	0x0000c880
        /*0970*/ 	.word	0x00000000
        /*0974*/ 	.word	0x000000b0
        /*0978*/ 	.short	0x010a
        /*097a*/ 	.byte	0xff
	.zero		1


	//   ....[133]....
        /*097c*/ 	.word	0x0000c8e0
        /*0980*/ 	.word	0x00000003
        /*0984*/ 	.word	0x000000a8
        /*0988*/ 	.short	0x010a
        /*098a*/ 	.byte	0xff
	.zero		1


	//   ....[134]....
        /*098c*/ 	.word	0x0000c940
        /*0990*/ 	.word	0x00000003
        /*0994*/ 	.word	0x00000080
        /*0998*/ 	.short	0x010a
        /*099a*/ 	.byte	0xff
	.zero		1


	//   ....[135]....
        /*099c*/ 	.word	0x0000c9a0
        /*09a0*/ 	.word	0x00000003
        /*09a4*/ 	.word	0x00000088
        /*09a8*/ 	.short	0x010a
        /*09aa*/ 	.byte	0xff
	.zero		1


	//   ....[136]....
        /*09ac*/ 	.word	0x0000ca00
        /*09b0*/ 	.word	0x00000003
        /*09b4*/ 	.word	0x00000090
        /*09b8*/ 	.short	0x010a
        /*09ba*/ 	.byte	0xff
	.zero		1


	//   ....[137]....
        /*09bc*/ 	.word	0x0000ca60
        /*09c0*/ 	.word	0x00000003
        /*09c4*/ 	.word	0x00000098
        /*09c8*/ 	.short	0x010a
        /*09ca*/ 	.byte	0xff
	.zero		1


	//   ....[138]....
        /*09cc*/ 	.word	0x0000cac0
        /*09d0*/ 	.word	0x00000000
        /*09d4*/ 	.word	0x00000080
        /*09d8*/ 	.short	0x010a
        /*09da*/ 	.byte	0xff
	.zero		1


	//   ....[139]....
        /*09dc*/ 	.word	0x0000cb20
        /*09e0*/ 	.word	0x00000000
        /*09e4*/ 	.word	0x00000088
        /*09e8*/ 	.short	0x010a
        /*09ea*/ 	.byte	0xff
	.zero		1


	//   ....[140]....
        /*09ec*/ 	.word	0x0000cb80
        /*09f0*/ 	.word	0x00000000
        /*09f4*/ 	.word	0x00000090
        /*09f8*/ 	.short	0x010a
        /*09fa*/ 	.byte	0xff
	.zero		1


	//   ....[141]....
        /*09fc*/ 	.word	0x0000cbe0
        /*0a00*/ 	.word	0x00000000
        /*0a04*/ 	.word	0x00000098
        /*0a08*/ 	.short	0x010a
        /*0a0a*/ 	.byte	0xff
	.zero		1


	//   ....[142]....
        /*0a0c*/ 	.word	0x0000cc40
        /*0a10*/ 	.word	0x00000003
        /*0a14*/ 	.word	0x00000080
        /*0a18*/ 	.short	0x010a
        /*0a1a*/ 	.byte	0xff
	.zero		1


	//   ....[143]....
        /*0a1c*/ 	.word	0x0000cca0
        /*0a20*/ 	.word	0x00000003
        /*0a24*/ 	.word	0x00000088
        /*0a28*/ 	.short	0x010a
        /*0a2a*/ 	.byte	0xff
	.zero		1


	//   ....[144]....
        /*0a2c*/ 	.word	0x0000cd00
        /*0a30*/ 	.word	0x00000003
        /*0a34*/ 	.word	0x00000090
        /*0a38*/ 	.short	0x010a
        /*0a3a*/ 	.byte	0xff
	.zero		1


	//   ....[145]....
        /*0a3c*/ 	.word	0x0000cd60
        /*0a40*/ 	.word	0x00000000
        /*0a44*/ 	.word	0x000000b0
        /*0a48*/ 	.short	0x010a
        /*0a4a*/ 	.byte	0xff
	.zero		1


	//   ....[146]....
        /*0a4c*/ 	.word	0x0000cdc0
        /*0a50*/ 	.word	0x00000002
        /*0a54*/ 	.word	0x00000060
        /*0a58*/ 	.short	0x010a
        /*0a5a*/ 	.byte	0xff
	.zero		1


	//   ....[147]....
        /*0a5c*/ 	.word	0x0000ce10
        /*0a60*/ 	.word	0x00000053
        /*0a64*/ 	.word	0x000000c0
        /*0a68*/ 	.short	0x010a
        /*0a6a*/ 	.byte	0xff
	.zero		1


	//   ....[148]....
        /*0a6c*/ 	.word	0x0000ce60
        /*0a70*/ 	.word	0x00000003
        /*0a74*/ 	.word	0x00000060
        /*0a78*/ 	.short	0x010a
        /*0a7a*/ 	.byte	0xff
	.zero		1


	//   ....[149]....
        /*0a7c*/ 	.word	0x0000ceb0
        /*0a80*/ 	.word	0x00000028
        /*0a84*/ 	.word	0x00000060
        /*0a88*/ 	.short	0x010a
        /*0a8a*/ 	.byte	0xff
	.zero		1


	//   ....[150]....
        /*0a8c*/ 	.word	0x0000cf00
        /*0a90*/ 	.word	0x00000059
        /*0a94*/ 	.word	0x00000060
        /*0a98*/ 	.short	0x010a
        /*0a9a*/ 	.byte	0xff
	.zero		1


	//   ....[151]....
        /*0a9c*/ 	.word	0x0000cf50
        /*0aa0*/ 	.word	0x0000005a
        /*0aa4*/ 	.word	0x00000060
        /*0aa8*/ 	.short	0x010a
        /*0aaa*/ 	.byte	0xff
	.zero		1


	//   ....[152]....
        /*0aac*/ 	.word	0x0000cfa0
        /*0ab0*/ 	.word	0x0000005a
        /*0ab4*/ 	.word	0x00000060
        /*0ab8*/ 	.short	0x010a
        /*0aba*/ 	.byte	0xff
	.zero		1


	//   ....[153]....
        /*0abc*/ 	.word	0x0000cff0
        /*0ac0*/ 	.word	0x0000005a
        /*0ac4*/ 	.word	0x00000060
        /*0ac8*/ 	.short	0x010a
        /*0aca*/ 	.byte	0xff
	.zero		1


	//   ....[154]....
        /*0acc*/ 	.word	0x0000d040
        /*0ad0*/ 	.word	0x00000059
        /*0ad4*/ 	.word	0x00000060
        /*0ad8*/ 	.short	0x010a
        /*0ada*/ 	.byte	0xff
	.zero		1


	//----- nvinfo : EIATTR_NUM_MBARRIERS
	.align		4
.L_47:
        /*0adc*/ 	.byte	0x03, 0x38
        /*0ade*/ 	.short	0x001c


	//----- nvinfo : EIATTR_EXIT_INSTR_OFFSETS
	.align		4
        /*0ae0*/ 	.byte	0x04, 0x1c
        /*0ae2*/ 	.short	(.L_49 - .L_48)


	//   ....[0]....
.L_48:
        /*0ae4*/ 	.word	0x00003260


	//   ....[1]....
        /*0ae8*/ 	.word	0x00003510


	//   ....[2]....
        /*0aec*/ 	.word	0x00003570


	//   ....[3]....
        /*0af0*/ 	.word	0x000043b0


	//   ....[4]....
        /*0af4*/ 	.word	0x00006010


	//   ....[5]....
        /*0af8*/ 	.word	0x00006050


	//   ....[6]....
        /*0afc*/ 	.word	0x0000c190


	//   ....[7]....
        /*0b00*/ 	.word	0x0000c210


	//   ....[8]....
        /*0b04*/ 	.word	0x0000c240


	//   ....[9]....
        /*0b08*/ 	.word	0x0000c2c0


	//----- nvinfo : EIATTR_MAX_THREADS
	.align		4
.L_49:
        /*0b0c*/ 	.byte	0x04, 0x05
        /*0b0e*/ 	.short	(.L_51 - .L_50)
.L_50:
        /*0b10*/ 	.word	0x00000100
        /*0b14*/ 	.word	0x00000001
        /*0b18*/ 	.word	0x00000001


	//----- nvinfo : EIATTR_CRS_STACK_SIZE
	.align		4
.L_51:
        /*0b1c*/ 	.byte	0x04, 0x1e
        /*0b1e*/ 	.short	(.L_53 - .L_52)
.L_52:
        /*0b20*/ 	.word	0x00000000


	//----- nvinfo : EIATTR_CBANK_PARAM_SIZE
	.align		4
.L_53:
        /*0b24*/ 	.byte	0x03, 0x19
        /*0b26*/ 	.short	0x0800


	//----- nvinfo : EIATTR_PARAM_CBANK
	.align		4
        /*0b28*/ 	.byte	0x04, 0x0a
        /*0b2a*/ 	.short	(.L_55 - .L_54)
	.align		4
.L_54:
        /*0b2c*/ 	.word	index@(.nv.constant0._ZN7cutlass13device_kernelINS_4conv6kernel13ConvUniversalINS1_16ConvProblemShapeILNS1_8OperatorE2ELi2EEENS1_10collective14CollectiveConvINS1_47MainloopSm100TmaUmmaWarpSpecializedImplicitGemmILS5_2ELi6ELi2ELi1ELi2EN4cute5tupleIJNSA_1CILi1EEESD_SD_EEEEENSB_IJNSC_ILi128EEENSB_IJSG_EEENSB_IJNSC_ILi32EEEEEEEEENS_10tfloat32_tESL_NSA_8TiledMMAINSA_8MMA_AtomIJNSA_17SM100_MMA_TF32_SSISL_SL_fLi128ELi128ELNSA_4UMMA5MajorE1ELSQ_1ELNSP_7ScaleInE0ELSR_0EEEEEENSA_6LayoutISE_NSB_IJNSC_ILi0EEESV_SV_EEEEENSB_IJNSA_10UnderscoreESY_SY_EEEEENS7_6detail27Sm100ImplicitGemmTileTraitsINSA_13SM90_TMA_LOADENSA_14ComposedLayoutINSA_7SwizzleILi2ELi5ELi2EEENSA_18smem_ptr_flag_bitsILi32EEENSU_INSB_IJSI_NSC_ILi4EEEEEENSB_IJSD_SI_EEEEEEEvEENS12_INSA_20SM90_TMA_LOAD_IM2COLES1D_vEEEENS_8epilogue10collective18CollectiveEpilogueINS1I_23Sm100TmaWarpSpecializedILi4ELi2ELi16ELb1ELb0EEEJSK_NSB_IJNSU_ISG_SD_EENSU_INSC_ILi16EEESD_EEEEESL_NSB_IJlNSB_IJSD_llEEESV_EEESL_S1S_NS1I_6fusion15FusionCallbacksIS1M_NS1T_17LinearCombinationISL_fSL_fLNS_15FloatRoundStyleE2EEESK_S1Q_JEEENSA_5SM1004TMEM4LOAD26SM100_TMEM_LOAD_32dp32b16xES13_NS14_INS15_ILi2ELi4ELi3EEES18_NSU_INSB_IJNSC_ILi8EEES1O_EEENSB_IJS1O_SD_EEEEEEENSA_39AutoVectorizingCopyWithAssumedAlignmentILi128EEENSA_14SM90_TMA_STOREES28_S2A_S2A_EEEvvEEEEvNT_6ParamsE)
        /*0b30*/ 	.short	0x0380
        /*0b32*/ 	.short	0x0800


	//----- nvinfo : EIATTR_SW_WAR
	.align		4
.L_55:
        /*0b34*/ 	.byte	0x04, 0x36
        /*0b36*/ 	.short	(.L_57 - .L_56)
.L_56:
        /*0b38*/ 	.word	0x00000008
.L_57:


//--------------------- .nv.callgraph             --------------------------
	.section	.nv.callgraph,"",@"SHT_CUDA_CALLGRAPH"
	.align	4
	.sectionentsize	8
	.align		4
        /*0000*/ 	.word	0x00000000
	.align		4
        /*0004*/ 	.word	0xffffffff
	.align		4
        /*0008*/ 	.word	index@(_ZN7cutlass13device_kernelINS_4conv6kernel13ConvUniversalINS1_16ConvProblemShapeILNS1_8OperatorE2ELi2EEENS1_10collective14CollectiveConvINS1_47MainloopSm100TmaUmmaWarpSpecializedImplicitGemmILS5_2ELi6ELi2ELi1ELi2EN4cute5tupleIJNSA_1CILi1EEESD_SD_EEEEENSB_IJNSC_ILi128EEENSB_IJSG_EEENSB_IJNSC_ILi32EEEEEEEEENS_10tfloat32_tESL_NSA_8TiledMMAINSA_8MMA_AtomIJNSA_17SM100_MMA_TF32_SSISL_SL_fLi128ELi128ELNSA_4UMMA5MajorE1ELSQ_1ELNSP_7ScaleInE0ELSR_0EEEEEENSA_6LayoutISE_NSB_IJNSC_ILi0EEESV_SV_EEEEENSB_IJNSA_10UnderscoreESY_SY_EEEEENS7_6detail27Sm100ImplicitGemmTileTraitsINSA_13SM90_TMA_LOADENSA_14ComposedLayoutINSA_7SwizzleILi2ELi5ELi2EEENSA_18smem_ptr_flag_bitsILi32EEENSU_INSB_IJSI_NSC_ILi4EEEEEENSB_IJSD_SI_EEEEEEEvEENS12_INSA_20SM90_TMA_LOAD_IM2COLES1D_vEEEENS_8epilogue10collective18CollectiveEpilogueINS1I_23Sm100TmaWarpSpecializedILi4ELi2ELi16ELb1ELb0EEEJSK_NSB_IJNSU_ISG_SD_EENSU_INSC_ILi16EEESD_EEEEESL_NSB_IJlNSB_IJSD_llEEESV_EEESL_S1S_NS1I_6fusion15FusionCallbacksIS1M_NS1T_17LinearCombinationISL_fSL_fLNS_15FloatRoundStyleE2EEESK_S1Q_JEEENSA_5SM1004TMEM4LOAD26SM100_TMEM_LOAD_32dp32b16xES13_NS14_INS15_ILi2ELi4ELi3EEES18_NSU_INSB_IJNSC_ILi8EEES1O_EEENSB_IJS1O_SD_EEEEEEENSA_39AutoVectorizingCopyWithAssumedAlignmentILi128EEENSA_14SM90_TMA_STOREES28_S2A_S2A_EEEvvEEEEvNT_6ParamsE)
	.align		4
        /*000c*/ 	.word	index@(__assertfail)
	.align		4
        /*0010*/ 	.word	0x00000000
	.align		4
        /*0014*/ 	.word	0xfffffffe
	.align		4
        /*0018*/ 	.word	0x00000000
	.align		4
        /*001c*/ 	.word	0xfffffffd
	.align		4
        /*0020*/ 	.word	0x00000000
	.align		4
        /*0024*/ 	.word	0xfffffffc


//--------------------- .nv.constant4             --------------------------
	.section	.nv.constant4,"a",@progbits
	.align	8
	.align		8
.nv.constant4:
        /*0000*/ 	.dword	__assertfail
	.align		8
        /*0008*/ 	.dword	__unnamed_1
	.align		8
        /*0010*/ 	.dword	__unnamed_2
	.align		8
        /*0018*/ 	.dword	_ZN39_INTERNAL_2f421652_4_k_cu_abe5c1ac_49634cuda3std3__45__cpo5beginE
	.align		8
        /*0020*/ 	.dword	_ZN39_INTERNAL_2f421652_4_k_cu_abe5c1ac_49634cuda3std3__45__cpo3endE
	.align		8
        /*0028*/ 	.dword	_ZN39_INTERNAL_2f421652_4_k_cu_abe5c1ac_49634cuda3std3__45__cpo6cbeginE
	.align		8
        /*0030*/ 	.dword	_ZN39_INTERNAL_2f421652_4_k_cu_abe5c1ac_49634cuda3std3__45__cpo4cendE
	.align		8
        /*0038*/ 	.dword	_ZN39_INTERNAL_2f421652_4_k_cu_abe5c1ac_49634cuda3std3__441_GLOBAL__N__2f421652_4_k_cu_abe5c1ac_49636ignoreE
	.align		8
        /*0040*/ 	.dword	_ZN39_INTERNAL_2f421652_4_k_cu_abe5c1ac_49634cuda3std3__419piecewise_constructE
	.align		8
        /*0048*/ 	.dword	_ZN39_INTERNAL_2f421652_4_k_cu_abe5c1ac_49634cuda3std3__48in_placeE
	.align		8
        /*0050*/ 	.dword	_ZN39_INTERNAL_2f421652_4_k_cu_abe5c1ac_49634cuda3std6ranges3__45__cpo4swapE
	.align		8
        /*0058*/ 	.dword	_ZN39_INTERNAL_2f421652_4_k_cu_abe5c1ac_49634cuda3std6ranges3__45__cpo9iter_moveE
	.align		8
        /*0060*/ 	.dword	_ZN39_INTERNAL_2f421652_4_k_cu_abe5c1ac_49634cute7productE
	.align		8
        /*0068*/ 	.dword	_ZN39_INTERNAL_2f421652_4_k_cu_abe5c1ac_49634cute1_E
	.align		8
        /*0070*/ 	.dword	$str$27
	.align		8
        /*0078*/ 	.dword	$str$28
	.align		8
        /*0080*/ 	.dword	$str$29
	.align		8
        /*0088*/ 	.dword	$str$30


//--------------------- .text._ZN7cutlass13device_kernelINS_4conv6kernel13ConvUniversalINS1_16ConvProblemShapeILNS1_8OperatorE2ELi2EEENS1_10collective14CollectiveConvINS1_47MainloopSm100TmaUmmaWarpSpecializedImplicitGemmILS5_2ELi6ELi2ELi1ELi2EN4cute5tupleIJNSA_1CILi1EEESD_SD_EEEEENSB_IJNSC_ILi128EEENSB_IJSG_EEENSB_IJNSC_ILi32EEEEEEEEENS_10tfloat32_tESL_NSA_8TiledMMAINSA_8MMA_AtomIJNSA_17SM100_MMA_TF32_SSISL_SL_fLi128ELi128ELNSA_4UMMA5MajorE1ELSQ_1ELNSP_7ScaleInE0ELSR_0EEEEEENSA_6LayoutISE_NSB_IJNSC_ILi0EEESV_SV_EEEEENSB_IJNSA_10UnderscoreESY_SY_EEEEENS7_6detail27Sm100ImplicitGemmTileTraitsINSA_13SM90_TMA_LOADENSA_14ComposedLayoutINSA_7SwizzleILi2ELi5ELi2EEENSA_18smem_ptr_flag_bitsILi32EEENSU_INSB_IJSI_NSC_ILi4EEEEEENSB_IJSD_SI_EEEEEEEvEENS12_INSA_20SM90_TMA_LOAD_IM2COLES1D_vEEEENS_8epilogue10collective18CollectiveEpilogueINS1I_23Sm100TmaWarpSpecializedILi4ELi2ELi16ELb1ELb0EEEJSK_NSB_IJNSU_ISG_SD_EENSU_INSC_ILi16EEESD_EEEEESL_NSB_IJlNSB_IJSD_llEEESV_EEESL_S1S_NS1I_6fusion15FusionCallbacksIS1M_NS1T_17LinearCombinationISL_fSL_fLNS_15FloatRoundStyleE2EEESK_S1Q_JEEENSA_5SM1004TMEM4LOAD26SM100_TMEM_LOAD_32dp32b16xES13_NS14_INS15_ILi2ELi4ELi3EEES18_NSU_INSB_IJNSC_ILi8EEES1O_EEENSB_IJS1O_SD_EEEEEEENSA_39AutoVectorizingCopyWithAssumedAlignmentILi128EEENSA_14SM90_TMA_STOREES28_S2A_S2A_EEEvvEEEEvNT_6ParamsE --------------------------
	.section	.text._ZN7cutlass13device_kernelINS_4conv6kernel13ConvUniversalINS1_16ConvProblemShapeILNS1_8OperatorE2ELi2EEENS1_10collective14CollectiveConvINS1_47MainloopSm100TmaUmmaWarpSpecializedImplicitGemmILS5_2ELi6ELi2ELi1ELi2EN4cute5tupleIJNSA_1CILi1EEESD_SD_EEEEENSB_IJNSC_ILi128EEENSB_IJSG_EEENSB_IJNSC_ILi32EEEEEEEEENS_10tfloat32_tESL_NSA_8TiledMMAINSA_8MMA_AtomIJNSA_17SM100_MMA_TF32_SSISL_SL_fLi128ELi128ELNSA_4UMMA5MajorE1ELSQ_1ELNSP_7ScaleInE0ELSR_0EEEEEENSA_6LayoutISE_NSB_IJNSC_ILi0EEESV_SV_EEEEENSB_IJNSA_10UnderscoreESY_SY_EEEEENS7_6detail27Sm100ImplicitGemmTileTraitsINSA_13SM90_TMA_LOADENSA_14ComposedLayoutINSA_7SwizzleILi2ELi5ELi2EEENSA_18smem_ptr_flag_bitsILi32EEENSU_INSB_IJSI_NSC_ILi4EEEEEENSB_IJSD_SI_EEEEEEEvEENS12_INSA_20SM90_TMA_LOAD_IM2COLES1D_vEEEENS_8epilogue10collective18CollectiveEpilogueINS1I_23Sm100TmaWarpSpecializedILi4ELi2ELi16ELb1ELb0EEEJSK_NSB_IJNSU_ISG_SD_EENSU_INSC_ILi16EEESD_EEEEESL_NSB_IJlNSB_IJSD_llEEESV_EEESL_S1S_NS1I_6fusion15FusionCallbacksIS1M_NS1T_17LinearCombinationISL_fSL_fLNS_15FloatRoundStyleE2EEESK_S1Q_JEEENSA_5SM1004TMEM4LOAD26SM100_TMEM_LOAD_32dp32b16xES13_NS14_INS15_ILi2ELi4ELi3EEES18_NSU_INSB_IJNSC_ILi8EEES1O_EEENSB_IJS1O_SD_EEEEEEENSA_39AutoVectorizingCopyWithAssumedAlignmentILi128EEENSA_14SM90_TMA_STOREES28_S2A_S2A_EEEvvEEEEvNT_6ParamsE,"ax",@progbits
	.align	128
.text._ZN7cutlass13device_kernelINS_4conv6kernel13ConvUniversalINS1_16ConvProblemShapeILNS1_8OperatorE2ELi2EEENS1_10collective14CollectiveConvINS1_47MainloopSm100TmaUmmaWarpSpecializedImplicitGemmILS5_2ELi6ELi2ELi1ELi2EN4cute5tupleIJNSA_1CILi1EEESD_SD_EEEEENSB_IJNSC_ILi128EEENSB_IJSG_EEENSB_IJNSC_ILi32EEEEEEEEENS_10tfloat32_tESL_NSA_8TiledMMAINSA_8MMA_AtomIJNSA_17SM100_MMA_TF32_SSISL_SL_fLi128ELi128ELNSA_4UMMA5MajorE1ELSQ_1ELNSP_7ScaleInE0ELSR_0EEEEEENSA_6LayoutISE_NSB_IJNSC_ILi0EEESV_SV_EEEEENSB_IJNSA_10UnderscoreESY_SY_EEEEENS7_6detail27Sm100ImplicitGemmTileTraitsINSA_13SM90_TMA_LOADENSA_14ComposedLayoutINSA_7SwizzleILi2ELi5ELi2EEENSA_18smem_ptr_flag_bitsILi32EEENSU_INSB_IJSI_NSC_ILi4EEEEEENSB_IJSD_SI_EEEEEEEvEENS12_INSA_20SM90_TMA_LOAD_IM2COLES1D_vEEEENS_8epilogue10collective18CollectiveEpilogueINS1I_23Sm100TmaWarpSpecializedILi4ELi2ELi16ELb1ELb0EEEJSK_NSB_IJNSU_ISG_SD_EENSU_INSC_ILi16EEESD_EEEEESL_NSB_IJlNSB_IJSD_llEEESV_EEESL_S1S_NS1I_6fusion15FusionCallbacksIS1M_NS1T_17LinearCombinationISL_fSL_fLNS_15FloatRoundStyleE2EEESK_S1Q_JEEENSA_5SM1004TMEM4LOAD26SM100_TMEM_LOAD_32dp32b16xES13_NS14_INS15_ILi2ELi4ELi3EEES18_NSU_INSB_IJNSC_ILi8EEES1O_EEENSB_IJS1O_SD_EEEEEEENSA_39AutoVectorizingCopyWithAssumedAlignmentILi128EEENSA_14SM90_TMA_STOREES28_S2A_S2A_EEEvvEEEEvNT_6ParamsE:
        .type           _ZN7cutlass13device_kernelINS_4conv6kernel13ConvUniversalINS1_16ConvProblemShapeILNS1_8OperatorE2ELi2EEENS1_10collective14CollectiveConvINS1_47MainloopSm100TmaUmmaWarpSpecializedImplicitGemmILS5_2ELi6ELi2ELi1ELi2EN4cute5tupleIJNSA_1CILi1EEESD_SD_EEEEENSB_IJNSC_ILi128EEENSB_IJSG_EEENSB_IJNSC_ILi32EEEEEEEEENS_10tfloat32_tESL_NSA_8TiledMMAINSA_8MMA_AtomIJNSA_17SM100_MMA_TF32_SSISL_SL_fLi128ELi128ELNSA_4UMMA5MajorE1ELSQ_1ELNSP_7ScaleInE0ELSR_0EEEEEENSA_6LayoutISE_NSB_IJNSC_ILi0EEESV_SV_EEEEENSB_IJNSA_10UnderscoreESY_SY_EEEEENS7_6detail27Sm100ImplicitGemmTileTraitsINSA_13SM90_TMA_LOADENSA_14ComposedLayoutINSA_7SwizzleILi2ELi5ELi2EEENSA_18smem_ptr_flag_bitsILi32EEENSU_INSB_IJSI_NSC_ILi4EEEEEENSB_IJSD_SI_EEEEEEEvEENS12_INSA_20SM90_TMA_LOAD_IM2COLES1D_vEEEENS_8epilogue10collective18CollectiveEpilogueINS1I_23Sm100TmaWarpSpecializedILi4ELi2ELi16ELb1ELb0EEEJSK_NSB_IJNSU_ISG_SD_EENSU_INSC_ILi16EEESD_EEEEESL_NSB_IJlNSB_IJSD_llEEESV_EEESL_S1S_NS1I_6fusion15FusionCallbacksIS1M_NS1T_17LinearCombinationISL_fSL_fLNS_15FloatRoundStyleE2EEESK_S1Q_JEEENSA_5SM1004TMEM4LOAD26SM100_TMEM_LOAD_32dp32b16xES13_NS14_INS15_ILi2ELi4ELi3EEES18_NSU_INSB_IJNSC_ILi8EEES1O_EEENSB_IJS1O_SD_EEEEEEENSA_39AutoVectorizingCopyWithAssumedAlignmentILi128EEENSA_14SM90_TMA_STOREES28_S2A_S2A_EEEvvEEEEvNT_6ParamsE,@function
        .size           _ZN7cutlass13device_kernelINS_4conv6kernel13ConvUniversalINS1_16ConvProblemShapeILNS1_8OperatorE2ELi2EEENS1_10collective14CollectiveConvINS1_47MainloopSm100TmaUmmaWarpSpecializedImplicitGemmILS5_2ELi6ELi2ELi1ELi2EN4cute5tupleIJNSA_1CILi1EEESD_SD_EEEEENSB_IJNSC_ILi128EEENSB_IJSG_EEENSB_IJNSC_ILi32EEEEEEEEENS_10tfloat32_tESL_NSA_8TiledMMAINSA_8MMA_AtomIJNSA_17SM100_MMA_TF32_SSISL_SL_fLi128ELi128ELNSA_4UMMA5MajorE1ELSQ_1ELNSP_7ScaleInE0ELSR_0EEEEEENSA_6LayoutISE_NSB_IJNSC_ILi0EEESV_SV_EEEEENSB_IJNSA_10UnderscoreESY_SY_EEEEENS7_6detail27Sm100ImplicitGemmTileTraitsINSA_13SM90_TMA_LOADENSA_14ComposedLayoutINSA_7SwizzleILi2ELi5ELi2EEENSA_18smem_ptr_flag_bitsILi32EEENSU_INSB_IJSI_NSC_ILi4EEEEEENSB_IJSD_SI_EEEEEEEvEENS12_INSA_20SM90_TMA_LOAD_IM2COLES1D_vEEEENS_8epilogue10collective18CollectiveEpilogueINS1I_23Sm100TmaWarpSpecializedILi4ELi2ELi16ELb1ELb0EEEJSK_NSB_IJNSU_ISG_SD_EENSU_INSC_ILi16EEESD_EEEEESL_NSB_IJlNSB_IJSD_llEEESV_EEESL_S1S_NS1I_6fusion15FusionCallbacksIS1M_NS1T_17LinearCombinationISL_fSL_fLNS_15FloatRoundStyleE2EEESK_S1Q_JEEENSA_5SM1004TMEM4LOAD26SM100_TMEM_LOAD_32dp32b16xES13_NS14_INS15_ILi2ELi4ELi3EEES18_NSU_INSB_IJNSC_ILi8EEES1O_EEENSB_IJS1O_SD_EEEEEEENSA_39AutoVectorizingCopyWithAssumedAlignmentILi128EEENSA_14SM90_TMA_STOREES28_S2A_S2A_EEEvvEEEEvNT_6ParamsE,(.L_x_216 - _ZN7cutlass13device_kernelINS_4conv6kernel13ConvUniversalINS1_16ConvProblemShapeILNS1_8OperatorE2ELi2EEENS1_10collective14CollectiveConvINS1_47MainloopSm100TmaUmmaWarpSpecializedImplicitGemmILS5_2ELi6ELi2ELi1ELi2EN4cute5tupleIJNSA_1CILi1EEESD_SD_EEEEENSB_IJNSC_ILi128EEENSB_IJSG_EEENSB_IJNSC_ILi32EEEEEEEEENS_10tfloat32_tESL_NSA_8TiledMMAINSA_8MMA_AtomIJNSA_17SM100_MMA_TF32_SSISL_SL_fLi128ELi128ELNSA_4UMMA5MajorE1ELSQ_1ELNSP_7ScaleInE0ELSR_0EEEEEENSA_6LayoutISE_NSB_IJNSC_ILi0EEESV_SV_EEEEENSB_IJNSA_10UnderscoreESY_SY_EEEEENS7_6detail27Sm100ImplicitGemmTileTraitsINSA_13SM90_TMA_LOADENSA_14ComposedLayoutINSA_7SwizzleILi2ELi5ELi2EEENSA_18smem_ptr_flag_bitsILi32EEENSU_INSB_IJSI_NSC_ILi4EEEEEENSB_IJSD_SI_EEEEEEEvEENS12_INSA_20SM90_TMA_LOAD_IM2COLES1D_vEEEENS_8epilogue10collective18CollectiveEpilogueINS1I_23Sm100TmaWarpSpecializedILi4ELi2ELi16ELb1ELb0EEEJSK_NSB_IJNSU_ISG_SD_EENSU_INSC_ILi16EEESD_EEEEESL_NSB_IJlNSB_IJSD_llEEESV_EEESL_S1S_NS1I_6fusion15FusionCallbacksIS1M_NS1T_17LinearCombinationISL_fSL_fLNS_15FloatRoundStyleE2EEESK_S1Q_JEEENSA_5SM1004TMEM4LOAD26SM100_TMEM_LOAD_32dp32b16xES13_NS14_INS15_ILi2ELi4ELi3EEES18_NSU_INSB_IJNSC_ILi8EEES1O_EEENSB_IJS1O_SD_EEEEEEENSA_39AutoVectorizingCopyWithAssumedAlignmentILi128EEENSA_14SM90_TMA_STOREES28_S2A_S2A_EEEvvEEEEvNT_6ParamsE)
        .other          _ZN7cutlass13device_kernelINS_4conv6kernel13ConvUniversalINS1_16ConvProblemShapeILNS1_8OperatorE2ELi2EEENS1_10collective14CollectiveConvINS1_47MainloopSm100TmaUmmaWarpSpecializedImplicitGemmILS5_2ELi6ELi2ELi1ELi2EN4cute5tupleIJNSA_1CILi1EEESD_SD_EEEEENSB_IJNSC_ILi128EEENSB_IJSG_EEENSB_IJNSC_ILi32EEEEEEEEENS_10tfloat32_tESL_NSA_8TiledMMAINSA_8MMA_AtomIJNSA_17SM100_MMA_TF32_SSISL_SL_fLi128ELi128ELNSA_4UMMA5MajorE1ELSQ_1ELNSP_7ScaleInE0ELSR_0EEEEEENSA_6LayoutISE_NSB_IJNSC_ILi0EEESV_SV_EEEEENSB_IJNSA_10UnderscoreESY_SY_EEEEENS7_6detail27Sm100ImplicitGemmTileTraitsINSA_13SM90_TMA_LOADENSA_14ComposedLayoutINSA_7SwizzleILi2ELi5ELi2EEENSA_18smem_ptr_flag_bitsILi32EEENSU_INSB_IJSI_NSC_ILi4EEEEEENSB_IJSD_SI_EEEEEEEvEENS12_INSA_20SM90_TMA_LOAD_IM2COLES1D_vEEEENS_8epilogue10collective18CollectiveEpilogueINS1I_23Sm100TmaWarpSpecializedILi4ELi2ELi16ELb1ELb0EEEJSK_NSB_IJNSU_ISG_SD_EENSU_INSC_ILi16EEESD_EEEEESL_NSB_IJlNSB_IJSD_llEEESV_EEESL_S1S_NS1I_6fusion15FusionCallbacksIS1M_NS1T_17LinearCombinationISL_fSL_fLNS_15FloatRoundStyleE2EEESK_S1Q_JEEENSA_5SM1004TMEM4LOAD26SM100_TMEM_LOAD_32dp32b16xES13_NS14_INS15_ILi2ELi4ELi3EEES18_NSU_INSB_IJNSC_ILi8EEES1O_EEENSB_IJS1O_SD_EEEEEEENSA_39AutoVectorizingCopyWithAssumedAlignmentILi128EEENSA_14SM90_TMA_STOREES28_S2A_S2A_EEEvvEEEEvNT_6ParamsE,@"STO_CUDA_ENTRY STV_DEFAULT"
_ZN7cutlass13device_kernelINS_4conv6kernel13ConvUniversalINS1_16ConvProblemShapeILNS1_8OperatorE2ELi2EEENS1_10collective14CollectiveConvINS1_47MainloopSm100TmaUmmaWarpSpecializedImplicitGemmILS5_2ELi6ELi2ELi1ELi2EN4cute5tupleIJNSA_1CILi1EEESD_SD_EEEEENSB_IJNSC_ILi128EEENSB_IJSG_EEENSB_IJNSC_ILi32EEEEEEEEENS_10tfloat32_tESL_NSA_8TiledMMAINSA_8MMA_AtomIJNSA_17SM100_MMA_TF32_SSISL_SL_fLi128ELi128ELNSA_4UMMA5MajorE1ELSQ_1ELNSP_7ScaleInE0ELSR_0EEEEEENSA_6LayoutISE_NSB_IJNSC_ILi0EEESV_SV_EEEEENSB_IJNSA_10UnderscoreESY_SY_EEEEENS7_6detail27Sm100ImplicitGemmTileTraitsINSA_13SM90_TMA_LOADENSA_14ComposedLayoutINSA_7SwizzleILi2ELi5ELi2EEENSA_18smem_ptr_flag_bitsILi32EEENSU_INSB_IJSI_NSC_ILi4EEEEEENSB_IJSD_SI_EEEEEEEvEENS12_INSA_20SM90_TMA_LOAD_IM2COLES1D_vEEEENS_8epilogue10collective18CollectiveEpilogueINS1I_23Sm100TmaWarpSpecializedILi4ELi2ELi16ELb1ELb0EEEJSK_NSB_IJNSU_ISG_SD_EENSU_INSC_ILi16EEESD_EEEEESL_NSB_IJlNSB_IJSD_llEEESV_EEESL_S1S_NS1I_6fusion15FusionCallbacksIS1M_NS1T_17LinearCombinationISL_fSL_fLNS_15FloatRoundStyleE2EEESK_S1Q_JEEENSA_5SM1004TMEM4LOAD26SM100_TMEM_LOAD_32dp32b16xES13_NS14_INS15_ILi2ELi4ELi3EEES18_NSU_INSB_IJNSC_ILi8EEES1O_EEENSB_IJS1O_SD_EEEEEEENSA_39AutoVectorizingCopyWithAssumedAlignmentILi128EEENSA_14SM90_TMA_STOREES28_S2A_S2A_EEEvvEEEEvNT_6ParamsE:
[----:B------:R-:W1:Y:S01]  /*0000*/  LDC R1, c[0x0][0x37c] ;  /* 0x0000df00ff017b82 */ /* 0x000e620000000800 */
[----:B------:R-:W2:Y:S01]  /*0010*/  S2R R68, SR_TID.X ;  /* 0x0000000000447919 */ /* 0x000ea20000002100 */
[----:B------:R-:W3:Y:S01]  /*0020*/  LDCU.64 UR8, c[0x0][0x890] ;  /* 0x00011200ff0877ac */ /* 0x000ee20008000a00 */
[----:B-1----:R-:W-:Y:S01]  /*0030*/  VIADD R1, R1, 0xfffffff8 ;  /* 0xfffffff801017836 */ /* 0x002fe20000000000 */
[----:B------:R-:W-:Y:S02]  /*0040*/  PRMT R70, RZ, 0x7610, R70 ;  /* 0x00007610ff467816 */ /* 0x000fe40000000046 */
[----:B------:R-:W-:Y:S01]  /*0050*/  ELECT P3, URZ, PT ;  /* 0x0000000000ff782f */ /* 0x000fe20003860000 */
[----:B---3--:R-:W-:-:S04]  /*0060*/  UISETP.NE.U32.AND UP0, UPT, UR8, URZ, UPT ;  /* 0x000000ff0800728c */ /* 0x008fc8000bf05070 */
[----:B------:R-:W-:Y:S01]  /*0070*/  UISETP.NE.AND.EX UP0, UPT, UR9, URZ, UPT, UP0 ;  /* 0x000000ff0900728c */ /* 0x000fe2000bf05300 */
[----:B--2---:R-:W-:-:S05]  /*0080*/  SHF.R.U32.HI R71, RZ, 0x5, R68 ;  /* 0x00000005ff477819 */ /* 0x004fca0000011644 */
[----:B------:R-:W1:Y:S02]  /*0090*/  SHFL.IDX PT, R0, R71, RZ, 0x1f ;  /* 0x00001fff47007589 */ /* 0x000e6400000e0000 */
[----:B-1----:R-:W-:Y:S01]  /*00a0*/  R2UR UR18, R0 ;  /* 0x00000000001272ca */ /* 0x002fe200000e0000 */
[----:B------:R-:W-:-:S14]  /*00b0*/  BRA.U UP0, `(.L_x_0) ;  /* 0x0000000100307547 */ /* 0x000fdc000b800000 */
[----:B------:R-:W1:Y:S02]  /*00c0*/  LDCU.64 UR4, c[0x0][0x888] ;  /* 0x00011100ff0477ac */ /* 0x000e640008000a00 */
[----:B-1----:R-:W-:-:S04]  /*00d0*/  UISETP.NE.U32.AND UP0, UPT, UR4, URZ, UPT ;  /* 0x000000ff0400728c */ /* 0x002fc8000bf05070 */
[----:B------:R-:W-:-:S09]  /*00e0*/  UISETP.NE.AND.EX UP0, UPT, UR5, URZ, UPT, UP0 ;  /* 0x000000ff0500728c */ /* 0x000fd2000bf05300 */
[----:B------:R-:W-:Y:S05]  /*00f0*/  BRA.U !UP0, `(.L_x_1) ;  /* 0x0000000108147547 */ /* 0x000fea000b800000 */
[----:B------:R-:W1:Y:S01]  /*0100*/  LDC.64 R2, c[0x0][0x888] ;  /* 0x00022200ff027b82 */ /* 0x000e620000000a00 */
[----:B------:R-:W1:Y:S02]  /*0110*/  LDCU.64 UR4, c[0x0][0x358] ;  /* 0x00006b00ff0477ac */ /* 0x000e640008000a00 */
[----:B-1----:R1:W5:Y:S01]  /*0120*/  LDG.E R27, desc[UR4][R2.64] ;  /* 0x00000004021b7981 */ /* 0x002362000c1e1900 */
[----:B------:R-:W-:Y:S01]  /*0130*/  HFMA2 R70, -RZ, RZ, 0, 5.9604644775390625e-08 ;  /* 0x00000001ff467431 */ /* 0x000fe200000001ff */
[----:B------:R-:W-:Y:S05]  /*0140*/  BRA `(.L_x_0) ;  /* 0x00000000000c7947 */ /* 0x000fea0003800000 */
.L_x_1:
[----:B------:R-:W1:Y:S01]  /*0150*/  LDCU UR4, c[0x0][0x880] ;  /* 0x00011000ff0477ac */ /* 0x000e620008000800 */
[----:B------:R-:W-:Y:S01]  /*0160*/  HFMA2 R70, -RZ, RZ, 0, 5.9604644775390625e-08 ;  /* 0x00000001ff467431 */ /* 0x000fe200000001ff */
[----:B-1----:R-:W-:-:S07]  /*0170*/  MOV R27, UR4 ;  /* 0x00000004001b7c02 */ /* 0x002fce0008000f00 */
.L_x_0:
[----:B------:R-:W2:Y:S02]  /*0180*/  LDCU.64 UR4, c[0x0][0x8b0] ;  /* 0x00011600ff0477ac */ /* 0x000ea40008000a00 */
[----:B--2---:R-:W-:-:S04]  /*0190*/  UISETP.NE.U32.AND UP0, UPT, UR4, URZ, UPT ;  /* 0x000000ff0400728c */ /* 0x004fc8000bf05070 */
[----:B------:R-:W-:-:S09]  /*01a0*/  UISETP.NE.AND.EX UP0, UPT, UR5, URZ, UPT, UP0 ;  /* 0x000000ff0500728c */ /* 0x000fd2000bf05300 */
[----:B------:R-:W-:Y:S05]  /*01b0*/  BRA.U UP0, `(.L_x_2) ;  /* 0x0000000100287547 */ /* 0x000fea000b800000 */
[----:B------:R-:W2:Y:S02]  /*01c0*/  LDCU.64 UR4, c[0x0][0x8a8] ;  /* 0x00011500ff0477ac */ /* 0x000ea40008000a00 */
[----:B--2---:R-:W-:-:S04]  /*01d0*/  UISETP.NE.U32.AND UP0, UPT, UR4, URZ, UPT ;  /* 0x000000ff0400728c */ /* 0x004fc8000bf05070 */
[----:B------:R-:W-:-:S09]  /*01e0*/  UISETP.NE.AND.EX UP0, UPT, UR5, URZ, UPT, UP0 ;  /* 0x000000ff0500728c */ /* 0x000fd2000bf05300 */
[----:B------:R-:W-:Y:S05]  /*01f0*/  BRA.U !UP0, `(.L_x_3) ;  /* 0x0000000108107547 */ /* 0x000fea000b800000 */
[----:B------:R-:W2:Y:S01]  /*0200*/  LDC.64 R24, c[0x0][0x8a8] ;  /* 0x00022a00ff187b82 */ /* 0x000ea20000000a00 */
[----:B------:R-:W2:Y:S02]  /*0210*/  LDCU.64 UR4, c[0x0][0x358] ;  /* 0x00006b00ff0477ac */ /* 0x000ea40008000a00 */
[----:B--2---:R2:W5:Y:S01]  /*0220*/  LDG.E R24, desc[UR4][R24.64] ;  /* 0x0000000418187981 */ /* 0x004562000c1e1900 */
[----:B------:R-:W-:Y:S05]  /*0230*/  BRA `(.L_x_2) ;  /* 0x0000000000087947 */ /* 0x000fea0003800000 */
.L_x_3:
[----:B------:R-:W2:Y:S02]  /*0240*/  LDCU UR4, c[0x0][0x8a0] ;  /* 0x00011400ff0477ac */ /* 0x000ea40008000800 */
[----:B--2---:R-:W-:Y:S02]  /*0250*/  MOV R24, UR4 ;  /* 0x0000000400187c02 */ /* 0x004fe40008000f00 */
.L_x_2:
[----:B------:R-:W-:Y:S01]  /*0260*/  IMAD.U32 R0, RZ, RZ, UR18 ;  /* 0x00000012ff007e24 */ /* 0x000fe2000f8e00ff */
[----:B------:R-:W-:Y:S04]  /*0270*/  BSSY.RECONVERGENT B0, `(.L_x_4) ;  /* 0x000000c000007945 */ /* 0x000fe80003800200 */
[C---:B------:R-:W-:Y:S02]  /*0280*/  ISETP.NE.OR P1, PT, R0.reuse, 0x1, !P3 ;  /* 0x000000010000780c */ /* 0x040fe40005f25670 */
[----:B------:R-:W-:-:S11]  /*0290*/  ISETP.NE.OR P0, PT, R0, 0x3, !P3 ;  /* 0x000000030000780c */ /* 0x000fd60005f05670 */
[----:B------:R-:W-:Y:S05]  /*02a0*/  @P1 BRA `(.L_x_5) ;  /* 0x0000000000201947 */ /* 0x000fea0003800000 */
[----:B------:R-:W3:Y:S02]  /*02b0*/  LDCU.64 UR4, c[0x0][0x348] ;  /* 0x00006900ff0477ac */ /* 0x000ee40008000a00 */
[----:B---3--:R-:W-:Y:S02]  /*02c0*/  UIADD3 UR6, UP1, UPT, UR4, 0x80, URZ ;  /* 0x0000008004067890 */ /* 0x008fe4000ff3e0ff */
[----:B------:R-:W-:Y:S02]  /*02d0*/  UIADD3 UR4, UP0, UPT, UR4, 0x180, URZ ;  /* 0x0000018004047890 */ /* 0x000fe4000ff1e0ff */
[----:B------:R-:W-:Y:S02]  /*02e0*/  UIADD3.X UR7, UPT, UPT, URZ, UR5, URZ, UP1, !UPT ;  /* 0x00000005ff077290 */ /* 0x000fe40008ffe4ff */
[----:B------:R-:W-:-:S07]  /*02f0*/  UIADD3.X UR5, UPT, UPT, URZ, UR5, URZ, UP0, !UPT ;  /* 0x00000005ff057290 */ /* 0x000fce00087fe4ff */
[----:B------:R3:W-:Y:S02]  /*0300*/  UTMACCTL.PF [UR6] ;  /* 0x00000000060079b9 */ /* 0x0007e40008040000 */
[----:B------:R3:W-:Y:S02]  /*0310*/  UTMACCTL.PF [UR4] ;  /* 0x00000000040079b9 */ /* 0x0007e40008040000 */
[----:B---3--:R-:W-:Y:S01]  /*0320*/  NOP ;  /* 0x0000000000007918 */ /* 0x008fe20000000000 */
.L_x_5:
[----:B------:R-:W-:Y:S05]  /*0330*/  BSYNC.RECONVERGENT B0 ;  /* 0x0000000000007941 */ /* 0x000fea0003800200 */
.L_x_4:
[----:B------:R-:W-:Y:S04]  /*0340*/  BSSY.RECONVERGENT B0, `(.L_x_6) ;  /* 0x000000a000007945 */ /* 0x000fe80003800200 */
        /* <DEDUP_REMOVED lines=9> */
.L_x_7:
[----:B------:R-:W-:Y:S05]  /*03e0*/  BSYNC.RECONVERGENT B0 ;  /* 0x0000000000007941 */ /* 0x000fea0003800200 */
.L_x_6:
[----:B------:R-:W3:Y:S01]  /*03f0*/  LDCU.64 UR4, c[0x0][0x888] ;  /* 0x00011100ff0477ac */ /* 0x000ee20008000a00 */
[----:B------:R-:W-:Y:S02]  /*0400*/  UISETP.EQ.U32.AND UP2, UPT, UR8, URZ, UPT ;  /* 0x000000ff0800728c */ /* 0x000fe4000bf42070 */
[----:B------:R-:W-:Y:S02]  /*0410*/  UPLOP3.LUT UP3, UPT, UPT, UPT, UPT, 0x80, 0x8 ;  /* 0x000000000008789c */ /* 0x000fe40003f6f070 */
[----:B---3--:R-:W-:-:S04]  /*0420*/  UISETP.NE.U32.AND UP0, UPT, UR4, URZ, UPT ;  /* 0x000000ff0400728c */ /* 0x008fc8000bf05070 */
[----:B------:R-:W-:-:S04]  /*0430*/  UISETP.NE.AND.EX UP1, UPT, UR5, URZ, UPT, UP0 ;  /* 0x000000ff0500728c */ /* 0x000fc8000bf25300 */
[----:B------:R-:W-:-:S04]  /*0440*/  UISETP.EQ.OR.EX UP4, UPT, UR9, URZ, !UP1, UP2 ;  /* 0x000000ff0900728c */ /* 0x000fc8000cf82720 */
[----:B------:R-:W-:-:S06]  /*0450*/  UP2UR UR4, UPR, URZ, 0x10 ;  /* 0x00000010ff047883 */ /* 0x000fcc0008000000 */
[----:B------:R-:W-:Y:S01]  /*0460*/  MOV R75, UR4 ;  /* 0x00000004004b7c02 */ /* 0x000fe20008000f00 */
[----:B------:R-:W-:Y:S06]  /*0470*/  BRA.U !UP4, `(.L_x_8) ;  /* 0x000000010c207547 */ /* 0x000fec000b800000 */
[----:B------:R-:W-:Y:S01]  /*0480*/  UISETP.NE.U32.AND UP0, UPT, UR8, URZ, UPT ;  /* 0x000000ff0800728c */ /* 0x000fe2000bf05070 */
[----:B-----5:R-:W-:Y:S01]  /*0490*/  FSETP.NEU.AND P0, PT, R27, RZ, PT ;  /* 0x000000ff1b00720b */ /* 0x020fe20003f0d000 */
[----:B------:R-:W-:Y:S02]  /*04a0*/  USEL UR4, URZ, 0xffffffff, UP1 ;  /* 0xffffffffff047887 */ /* 0x000fe40008800000 */
[----:B------:R-:W-:-:S10]  /*04b0*/  UISETP.NE.AND.EX UP2, UPT, UR9, URZ, UPT, UP0 ;  /* 0x000000ff0900728c */ /* 0x000fd4000bf45300 */
[----:B------:R-:W-:Y:S01]  /*04c0*/  VOTEU.ANY UP0, P0 ;  /* 0x0000000000ff7886 */ /* 0x000fe20000000100 */
[----:B------:R-:W-:-:S04]  /*04d0*/  @!UP2 USEL UR4, URZ, 0xffffffff, UP0 ;  /* 0xffffffffff04a887 */ /* 0x000fc80008000000 */
[----:B------:R-:W-:-:S04]  /*04e0*/  ULOP3.LUT UR4, UR4, 0x1, URZ, 0xc0, !UPT ;  /* 0x0000000104047892 */ /* 0x000fc8000f8ec0ff */
[----:B------:R-:W-:-:S11]  /*04f0*/  UISETP.NE.U32.AND UP3, UPT, UR4, 0x1, UPT ;  /* 0x000000010400788c */ /* 0x000fd6000bf65070 */
.L_x_8:
[----:B-1----:R-:W1:Y:S01]  /*0500*/  SHFL.IDX PT, R2, R71, RZ, 0x1f ;  /* 0x00001fff47027589 */ /* 0x002e6200000e0000 */
[----:B------:R-:W-:-:S04]  /*0510*/  UISETP.NE.AND UP0, UPT, UR18, 0x2, UPT ;  /* 0x000000021200788c */ /* 0x000fc8000bf05270 */
[----:B------:R-:W-:Y:S01]  /*0520*/  USEL UR69, URZ, 0x1, UP0 ;  /* 0x00000001ff457887 */ /* 0x000fe20008000000 */
[----:B-1----:R-:W-:-:S13]  /*0530*/  ISETP.NE.AND P0, PT, R2, RZ, PT ;  /* 0x000000ff0200720c */ /* 0x002fda0003f05270 */
[----:B------:R-:W-:Y:S05]  /*0540*/  @P0 BRA `(.L_x_9) ;  /* 0x0000000000580947 */ /* 0x000fea0003800000 */
[----:B------:R-:W1:Y:S01]  /*0550*/  S2UR UR4, SR_CgaCtaId ;  /* 0x00000000000479c3 */ /* 0x000e620000008800 */
[----:B------:R-:W-:Y:S01]  /*0560*/  UMOV UR5, 0x400 ;  /* 0x0000040000057882 */ /* 0x000fe20000000000 */
[----:B------:R-:W-:Y:S01]  /*0570*/  UMOV UR6, 0x1 ;  /* 0x0000000100067882 */ /* 0x000fe20000000000 */
[----:B------:R-:W-:Y:S01]  /*0580*/  ELECT P0, URZ, PT ;  /* 0x0000000000ff782f */ /* 0x000fe20003800000 */
[----:B------:R-:W-:-:S04]  /*0590*/  UIADD3 UR6, UPT, UPT, -UR6, 0x100000, URZ ;  /* 0x0010000006067890 */ /* 0x000fc8000fffe1ff */
[----:B------:R-:W-:Y:S02]  /*05a0*/  USHF.L.U32 UR7, UR6, 0xb, URZ ;  /* 0x0000000b06077899 */ /* 0x000fe400080006ff */
[----:B------:R-:W-:Y:S02]  /*05b0*/  USHF.L.U32 UR6, UR6, 0x1, URZ ;  /* 0x0000000106067899 */ /* 0x000fe400080006ff */
[----:B-1----:R-:W-:Y:S01]  /*05c0*/  ULEA UR4, UR4, UR5, 0x18 ;  /* 0x0000000504047291 */ /* 0x002fe2000f8ec0ff */
[----:B------:R-:W1:Y:S11]  /*05d0*/  FENCE.VIEW.ASYNC.S ;  /* 0x00000000000073c6 */ /* 0x000e760000000000 */
[----:B-1----:R1:W3:Y:S01]  /*05e0*/  SYNCS.EXCH.64 URZ, [UR4], UR6 ;  /* 0x0000000604ff75b2 */ /* 0x0022e20008000100 */
[----:B------:R1:W4:Y:S01]  /*05f0*/  SYNCS.EXCH.64 URZ, [UR4+0x30], UR6 ;  /* 0x0000300604ff75b2 */ /* 0x0003220008000100 */
[----:B------:R1:W1:Y:S01]  /*0600*/  SYNCS.EXCH.64 URZ, [UR4+0x8], UR6 ;  /* 0x0000080604ff75b2 */ /* 0x0002620008000100 */
        /* <DEDUP_REMOVED lines=9> */
[----:B------:R-:W-:Y:S01]  /*06a0*/  NOP ;  /* 0x0000000000007918 */ /* 0x000fe20000000000 */
.L_x_9:
[----:B------:R-:W2:Y:S01]  /*06b0*/  SHFL.IDX PT, R2, R71, RZ, 0x1f ;  /* 0x00001fff47027589 */ /* 0x000ea200000e0000 */
[----:B------:R-:W-:Y:S01]  /*06c0*/  NOP ;  /* 0x0000000000007918 */ /* 0x000fe20000000000 */
[----:B--2---:R-:W-:-:S13]  /*06d0*/  ISETP.NE.AND P0, PT, R2, 0x1, PT ;  /* 0x000000010200780c */ /* 0x004fda0003f05270 */
[----:B------:R-:W-:Y:S05]  /*06e0*/  @P0 BRA `(.L_x_10) ;  /* 0x0000000000580947 */ /* 0x000fea0003800000 */
[----:B-1----:R-:W1:Y:S01]  /*06f0*/  S2UR UR4, SR_CgaCtaId ;  /* 0x00000000000479c3 */ /* 0x002e620000008800 */
[----:B------:R-:W-:Y:S01]  /*0700*/  UMOV UR5, 0x400 ;  /* 0x0000040000057882 */ /* 0x000fe20000000000 */
[----:B------:R-:W-:Y:S01]  /*0710*/  UMOV UR8, 0x20 ;  /* 0x0000002000087882 */ /* 0x000fe20000000000 */
[----:B------:R-:W-:Y:S01]  /*0720*/  UMOV UR6, 0x80 ;  /* 0x0000008000067882 */ /* 0x000fe20000000000 */
[----:B------:R-:W-:-:S04]  /*0730*/  UIADD3 UR8, UPT, UPT, -UR8, 0x100000, URZ ;  /* 0x0010000008087890 */ /* 0x000fc8000fffe1ff */
[----:B------:R-:W-:Y:S02]  /*0740*/  USHF.L.U32 UR9, UR8, 0xb, URZ ;  /* 0x0000000b08097899 */ /* 0x000fe400080006ff */
[----:B------:R-:W-:Y:S02]  /*0750*/  USHF.L.U32 UR8, UR8, 0x1, URZ ;  /* 0x0000000108087899 */ /* 0x000fe400080006ff */
[----:B------:R-:W-:-:S04]  /*0760*/  UIADD3 UR6, UPT, UPT, -UR6, 0x100000, URZ ;  /* 0x0010000006067890 */ /* 0x000fc8000fffe1ff */
[----:B------:R-:W-:Y:S02]  /*0770*/  USHF.L.U32 UR7, UR6, 0xb, URZ ;  /* 0x0000000b06077899 */ /* 0x000fe400080006ff */
[----:B------:R-:W-:Y:S01]  /*0780*/  USHF.L.U32 UR6, UR6, 0x1, URZ ;  /* 0x0000000106067899 */ /* 0x000fe200080006ff */
[----:B------:R-:W-:Y:S01]  /*0790*/  ELECT P0, URZ, PT ;  /* 0x0000000000ff782f */ /* 0x000fe20003800000 */
[----:B-1----:R-:W-:Y:S01]  /*07a0*/  ULEA UR4, UR4, UR5, 0x18 ;  /* 0x0000000504047291 */ /* 0x002fe2000f8ec0ff */
[----:B------:R-:W1:Y:S11]  /*07b0*/  FENCE.VIEW.ASYNC.S ;  /* 0x00000000000073c6 */ /* 0x000e760000000000 */
[----:B-1----:R2:W1:Y:S01]  /*07c0*/  SYNCS.EXCH.64 URZ, [UR4+0x60], UR8 ;  /* 0x0000600804ff75b2 */ /* 0x0024620008000100 */
[----:B------:R2:W1:Y:S01]  /*07d0*/  SYNCS.EXCH.64 URZ, [UR4+0x80], UR6 ;  /* 0x0000800604ff75b2 */ /* 0x0004620008000100 */
[----:B------:R2:W1:Y:S01]  /*07e0*/  SYNCS.EXCH.64 URZ, [UR4+0x68], UR8 ;  /* 0x0000680804ff75b2 */ /* 0x0004620008000100 */
[----:B------:R2:W1:Y:S01]  /*07f0*/  SYNCS.EXCH.64 URZ, [UR4+0x88], UR6 ;  /* 0x0000880604ff75b2 */ /* 0x0004620008000100 */
[----:B------:R2:W1:Y:S01]  /*0800*/  SYNCS.EXCH.64 URZ, [UR4+0x70], UR8 ;  /* 0x0000700804ff75b2 */ /* 0x0004620008000100 */
[----:B------:R2:W1:Y:S01]  /*0810*/  SYNCS.EXCH.64 URZ, [UR4+0x90], UR6 ;  /* 0x0000900604ff75b2 */ /* 0x0004620008000100 */
[----:B------:R2:W1:Y:S01]  /*0820*/  SYNCS.EXCH.64 URZ, [UR4+0x78], UR8 ;  /* 0x0000780804ff75b2 */ /* 0x0004620008000100 */
[----:B------:R2:W1:Y:S02]  /*0830*/  SYNCS.EXCH.64 URZ, [UR4+0x98], UR6 ;  /* 0x0000980604ff75b2 */ /* 0x0004640008000100 */
[----:B--2---:R-:W-:Y:S01]  /*0840*/  NOP ;  /* 0x0000000000007918 */ /* 0x004fe20000000000 */
.L_x_10:
[----:B------:R-:W2:Y:S01]  /*0850*/  SHFL.IDX PT, R2, R71, RZ, 0x1f ;  /* 0x00001fff47027589 */ /* 0x000ea200000e0000 */
[----:B------:R-:W-:Y:S01]  /*0860*/  NOP ;  /* 0x0000000000007918 */ /* 0x000fe20000000000 */
[----:B--2---:R-:W-:-:S13]  /*0870*/  ISETP.NE.AND P0, PT, R2, 0x3, PT ;  /* 0x000000030200780c */ /* 0x004fda0003f05270 */
[----:B------:R-:W-:Y:S05]  /*0880*/  @P0 BRA `(.L_x_11) ;  /* 0x0000000000300947 */ /* 0x000fea0003800000 */
[----:B-1----:R-:W1:Y:S01]  /*0890*/  S2UR UR4, SR_CgaCtaId ;  /* 0x00000000000479c3 */ /* 0x002e620000008800 */
[----:B------:R-:W-:Y:S01]  /*08a0*/  UMOV UR6, 0x400 ;  /* 0x0000040000067882 */ /* 0x000fe20000000000 */
[----:B------:R-:W-:Y:S01]  /*08b0*/  UMOV UR5, 0x20 ;  /* 0x0000002000057882 */ /* 0x000fe20000000000 */
[----:B------:R-:W-:Y:S01]  /*08c0*/  ELECT P0, URZ, PT ;  /* 0x0000000000ff782f */ /* 0x000fe20003800000 */
[----:B-1----:R-:W-:Y:S02]  /*08d0*/  ULEA UR6, UR4, UR6, 0x18 ;  /* 0x0000000604067291 */ /* 0x002fe4000f8ec0ff */
[----:B------:R-:W-:-:S04]  /*08e0*/  UIADD3 UR4, UPT, UPT, -UR5, 0x100000, URZ ;  /* 0x0010000005047890 */ /* 0x000fc8000fffe1ff */
[----:B------:R-:W-:Y:S02]  /*08f0*/  USHF.L.U32 UR5, UR4, 0xb, URZ ;  /* 0x0000000b04057899 */ /* 0x000fe400080006ff */
[----:B------:R-:W-:Y:S01]  /*0900*/  USHF.L.U32 UR4, UR4, 0x1, URZ ;  /* 0x0000000104047899 */ /* 0x000fe200080006ff */
[----:B------:R-:W1:Y:S11]  /*0910*/  FENCE.VIEW.ASYNC.S ;  /* 0x00000000000073c6 */ /* 0x000e760000000000 */
[----:B-1----:R2:W1:Y:S01]  /*0920*/  SYNCS.EXCH.64 URZ, [UR6+0xa0], UR4 ;  /* 0x0000a00406ff75b2 */ /* 0x0024620008000100 */
[----:B------:R2:W1:Y:S02]  /*0930*/  SYNCS.EXCH.64 URZ, [UR6+0xa8], UR4 ;  /* 0x0000a80406ff75b2 */ /* 0x0004640008000100 */
[----:B--2---:R-:W-:Y:S01]  /*0940*/  NOP ;  /* 0x0000000000007918 */ /* 0x004fe20000000000 */
.L_x_11:
[----:B------:R-:W2:Y:S01]  /*0950*/  SHFL.IDX PT, R2, R71, RZ, 0x1f ;  /* 0x00001fff47027589 */ /* 0x000ea200000e0000 */
[----:B------:R-:W-:Y:S01]  /*0960*/  NOP ;  /* 0x0000000000007918 */ /* 0x000fe20000000000 */
[----:B--2---:R-:W-:-:S13]  /*0970*/  ISETP.NE.AND P0, PT, R2, 0x4, PT ;  /* 0x000000040200780c */ /* 0x004fda0003f05270 */
[----:B------:R-:W-:Y:S05]  /*0980*/  @P0 BRA `(.L_x_12) ;  /* 0x0000000000440947 */ /* 0x000fea0003800000 */
[----:B-1----:R-:W1:Y:S01]  /*0990*/  S2UR UR6, SR_CgaCtaId ;  /* 0x00000000000679c3 */ /* 0x002e620000008800 */
[----:B------:R-:W-:Y:S01]  /*09a0*/  UMOV UR4, 0x100 ;  /* 0x0000010000047882 */ /* 0x000fe20000000000 */
[----:B------:R-:W-:Y:S01]  /*09b0*/  UMOV UR5, 0x400 ;  /* 0x0000040000057882 */ /* 0x000fe20000000000 */
[----:B------:R-:W-:Y:S01]  /*09c0*/  USEL UR4, UR4, 0xe0, UP3 ;  /* 0x000000e004047887 */ /* 0x000fe20009800000 */
[----:B------:R-:W-:Y:S01]  /*09d0*/  UMOV UR8, 0x1 ;  /* 0x0000000100087882 */ /* 0x000fe20000000000 */
[----:B------:R-:W-:Y:S01]  /*09e0*/  ELECT P0, URZ, PT ;  /* 0x0000000000ff782f */ /* 0x000fe20003800000 */
[----:B------:R-:W-:-:S04]  /*09f0*/  UIADD3 UR8, UPT, UPT, -UR8, 0x100000, URZ ;  /* 0x0010000008087890 */ /* 0x000fc8000fffe1ff */
[----:B------:R-:W-:Y:S02]  /*0a00*/  USHF.L.U32 UR9, UR8, 0xb, URZ ;  /* 0x0000000b08097899 */ /* 0x000fe400080006ff */
[----:B------:R-:W-:Y:S02]  /*0a10*/  USHF.L.U32 UR8, UR8, 0x1, URZ ;  /* 0x0000000108087899 */ /* 0x000fe400080006ff */
[----:B-1----:R-:W-:Y:S02]  /*0a20*/  ULEA UR6, UR6, UR5, 0x18 ;  /* 0x0000000506067291 */ /* 0x002fe4000f8ec0ff */
[----:B------:R-:W-:-:S04]  /*0a30*/  UIADD3 UR4, UPT, UPT, -UR4, 0x100000, URZ ;  /* 0x0010000004047890 */ /* 0x000fc8000fffe1ff */
[----:B------:R-:W-:Y:S02]  /*0a40*/  USHF.L.U32 UR5, UR4, 0xb, URZ ;  /* 0x0000000b04057899 */ /* 0x000fe400080006ff */
[----:B------:R-:W-:Y:S01]  /*0a50*/  USHF.L.U32 UR4, UR4, 0x1, URZ ;  /* 0x0000000104047899 */ /* 0x000fe200080006ff */
[----:B------:R-:W1:Y:S03]  /*0a60*/  FENCE.VIEW.ASYNC.S ;  /* 0x00000000000073c6 */ /* 0x000e660000000000 */
[----:B-1----:R2:W1:Y:S08]  /*0a70*/  SYNCS.EXCH.64 URZ, [UR6+0xb0], UR8 ;  /* 0x0000b00806ff75b2 */ /* 0x0024700008000100 */
[----:B------:R2:W1:Y:S02]  /*0a80*/  SYNCS.EXCH.64 URZ, [UR6+0xb8], UR4 ;  /* 0x0000b80406ff75b2 */ /* 0x0004640008000100 */
[----:B--2---:R-:W-:Y:S01]  /*0a90*/  NOP ;  /* 0x0000000000007918 */ /* 0x004fe20000000000 */
.L_x_12:
[----:B------:R-:W2:Y:S01]  /*0aa0*/  SHFL.IDX PT, R2, R71, RZ, 0x1f ;  /* 0x00001fff47027589 */ /* 0x000ea200000e0000 */
[----:B------:R-:W1:Y:S01]  /*0ab0*/  S2UR UR24, SR_CTAID.X ;  /* 0x00000000001879c3 */ /* 0x000e620000002500 */
[----:B------:R-:W-:-:S07]  /*0ac0*/  NOP ;  /* 0x0000000000007918 */ /* 0x000fce0000000000 */
[----:B------:R-:W1:Y:S01]  /*0ad0*/  S2UR UR20, SR_CTAID.Y ;  /* 0x00000000001479c3 */ /* 0x000e620000002600 */
[----:B--2---:R-:W-:-:S13]  /*0ae0*/  ISETP.NE.AND P0, PT, R2, 0x5, PT ;  /* 0x000000050200780c */ /* 0x004fda0003f05270 */
[----:B-1----:R-:W-:Y:S05]  /*0af0*/  @P0 BRA `(.L_x_13) ;  /* 0x0000000000480947 */ /* 0x002fea0003800000 */
[----:B------:R-:W1:Y:S01]  /*0b00*/  S2UR UR4, SR_CgaCtaId ;  /* 0x00000000000479c3 */ /* 0x000e620000008800 */
        /* <DEDUP_REMOVED lines=12> */
[----:B-1----:R1:W2:Y:S01]  /*0bd0*/  SYNCS.EXCH.64 URZ, [UR4+0xc0], UR8 ;  /* 0x0000c00804ff75b2 */ /* 0x0022a20008000100 */
[----:B------:R1:W1:Y:S01]  /*0be0*/  SYNCS.EXCH.64 URZ, [UR4+0xd0], UR6 ;  /* 0x0000d00604ff75b2 */ /* 0x0002620008000100 */
[----:B------:R1:W1:Y:S01]  /*0bf0*/  SYNCS.EXCH.64 URZ, [UR4+0xc8], UR8 ;  /* 0x0000c80804ff75b2 */ /* 0x0002620008000100 */
[----:B------:R1:W1:Y:S01]  /*0c00*/  SYNCS.EXCH.64 URZ, [UR4+0xd8], UR6 ;  /* 0x0000d80604ff75b2 */ /* 0x0002620008000100 */
[----:B------:R-:W-:Y:S01]  /*0c10*/  NOP ;  /* 0x0000000000007918 */ /* 0x000fe20000000000 */
.L_x_13:
[----:B------:R-:W-:-:S05]  /*0c20*/  CS2R.32 R64, SR_CgaSize ;  /* 0x0000000000407805 */ /* 0x000fca0000008a00 */
[----:B------:R-:W-:-:S05]  /*0c30*/  IMAD R64, R64, -0xa0, RZ ;  /* 0xffffff6040407824 */ /* 0x000fca00078e02ff */
[----:B------:R-:W-:-:S14]  /*0c40*/  R2UR UR5, R64 ;  /* 0x00000000400572ca */ /* 0x000fdc00000e0000 */
[----:B------:R-:W3:Y:S01]  /*0c50*/  LDCU UR5, c[0x0][UR5+0x2b0] ;  /* 0x00005600050577ac */ /* 0x000ee20008000800 */
[----:B------:R-:W-:Y:S02]  /*0c60*/  I2FP.F32.U32 R5, UR24 ;  /* 0x0000001800057c45 */ /* 0x000fe40008201000 */
[----:B------:R-:W-:-:S05]  /*0c70*/  CS2R.32 R3, SR_CgaSize ;  /* 0x0000000000037805 */ /* 0x000fca0000008a00 */
[----:B------:R-:W-:-:S06]  /*0c80*/  IMAD R3, R3, -0xa0, RZ ;  /* 0xffffff6003037824 */ /* 0x000fcc00078e02ff */
[----:B------:R-:W4:Y:S01]  /*0c90*/  LDC R3, c[0x0][R3+0x2a0] ;  /* 0x0000a80003037b82 */ /* 0x000f220000000800 */
[----:B------:R-:W-:Y:S02]  /*0ca0*/  I2FP.F32.U32 R4, UR20 ;  /* 0x0000001400047c45 */ /* 0x000fe40008201000 */
[----:B------:R-:W-:-:S05]  /*0cb0*/  CS2R.32 R64, SR_CgaSize ;  /* 0x0000000000407805 */ /* 0x000fca0000008a00 */
[----:B------:R-:W-:-:S05]  /*0cc0*/  IMAD R64, R64, -0xa0, RZ ;  /* 0xffffff6040407824 */ /* 0x000fca00078e02ff */
[----:B-1----:R-:W-:-:S14]  /*0cd0*/  R2UR UR4, R64 ;  /* 0x00000000400472ca */ /* 0x002fdc00000e0000 */
[----:B------:R-:W1:Y:S01]  /*0ce0*/  LDCU UR4, c[0x0][UR4+0x2b4] ;  /* 0x00005680040477ac */ /* 0x000e620008000800 */
[----:B------:R-:W-:Y:S01]  /*0cf0*/  NOP ;  /* 0x0000000000007918 */ /* 0x000fe20000000000 */
[----:B------:R-:W2:Y:S01]  /*0d00*/  LDCU UR19, c[0x0][0xb24] ;  /* 0x00016480ff1377ac */ /* 0x000ea20008000800 */
[----:B------:R-:W-:-:S05]  /*0d10*/  CS2R.32 R2, SR_CgaSize ;  /* 0x0000000000027805 */ /* 0x000fca0000008a00 */
[----:B------:R-:W-:-:S06]  /*0d20*/  IMAD R2, R2, -0xa0, RZ ;  /* 0xffffff6002027824 */ /* 0x000fcc00078e02ff */
[----:B------:R-:W4:Y:S01]  /*0d30*/  LDC R2, c[0x0][R2+0x2a4] ;  /* 0x0000a90002027b82 */ /* 0x000f220000000800 */
[----:B---3--:R-:W-:-:S07]  /*0d40*/  FMUL R5, R5, UR5 ;  /* 0x0000000505057c20 */ /* 0x008fce0008400000 */
[----:B------:R-:W3:Y:S01]  /*0d50*/  S2UR UR49, SR_CTAID.Z ;  /* 0x00000000003179c3 */ /* 0x000ee20000002700 */
[----:B-1----:R-:W-:Y:S01]  /*0d60*/  FMUL R4, R4, UR4 ;  /* 0x0000000404047c20 */ /* 0x002fe20008400000 */
[----:B------:R-:W1:Y:S01]  /*0d70*/  F2I.U32.TRUNC.NTZ R64, R5 ;  /* 0x0000000500407305 */ /* 0x000e62000020f000 */
[----:B--2---:R-:W-:-:S07]  /*0d80*/  UISETP.GE.AND UP0, UPT, UR19, 0x1, UPT ;  /* 0x000000011300788c */ /* 0x004fce000bf06270 */
[----:B------:R-:W2:Y:S01]  /*0d90*/  F2I.U32.TRUNC.NTZ R63, R4 ;  /* 0x00000004003f7305 */ /* 0x000ea2000020f000 */
[----:B-1----:R-:W-:-:S05]  /*0da0*/  IADD3 R64, PT, PT, -R64, RZ, RZ ;  /* 0x000000ff40407210 */ /* 0x002fca0007ffe1ff */
[----:B----4-:R-:W-:Y:S01]  /*0db0*/  IMAD R64, R3, R64, UR24 ;  /* 0x0000001803407e24 */ /* 0x010fe2000f8e0240 */
[----:B--2---:R-:W-:-:S05]  /*0dc0*/  IADD3 R63, PT, PT, -R63, RZ, RZ ;  /* 0x000000ff3f3f7210 */ /* 0x004fca0007ffe1ff */
[----:B------:R-:W-:Y:S01]  /*0dd0*/  IMAD R63, R2, R63, UR20 ;  /* 0x00000014023f7e24 */ /* 0x000fe2000f8e023f */
[----:B------:R-:W-:Y:S06]  /*0de0*/  BAR.SYNC.DEFER_BLOCKING 0x0 ;  /* 0x0000000000007b1d */ /* 0x000fec0000010000 */
[----:B---3--:R-:W-:Y:S05]  /*0df0*/  BRA.U !UP0, `(.L_x_14) ;  /* 0x0000000108d47547 */ /* 0x008fea000b800000 */
[----:B------:R-:W1:Y:S01]  /*0e00*/  LDCU.128 UR28, c[0x0][0xb10] ;  /* 0x00016200ff1c77ac */ /* 0x000e620008000c00 */
[----:B------:R-:W2:Y:S01]  /*0e10*/  LDCU UR6, c[0x0][0x370] ;  /* 0x00006e00ff0677ac */ /* 0x000ea20008000800 */
[----:B------:R-:W3:Y:S01]  /*0e20*/  LDCU UR4, c[0x0][0x374] ;  /* 0x00006e80ff0477ac */ /* 0x000ee20008000800 */
[----:B------:R-:W4:Y:S01]  /*0e30*/  LDCU UR21, c[0x0][0xb0c] ;  /* 0x00016180ff1577ac */ /* 0x000f220008000800 */
[----:B------:R-:W4:Y:S01]  /*0e40*/  LDCU UR5, c[0x0][0xb20] ;  /* 0x00016400ff0577ac */ /* 0x000f220008000800 */
[----:B------:R-:W4:Y:S01]  /*0e50*/  LDCU.64 UR16, c[0x0][0xb28] ;  /* 0x00016500ff1077ac */ /* 0x000f220008000a00 */
[----:B-1----:R-:W-:Y:S02]  /*0e60*/  UISETP.NE.AND UP0, UPT, UR30, 0x1, UPT ;  /* 0x000000011e00788c */ /* 0x002fe4000bf05270 */
[----:B---3--:R-:W-:Y:S02]  /*0e70*/  UIMAD.WIDE.U32 UR8, UR4, UR31, URZ ;  /* 0x0000001f040872a5 */ /* 0x008fe4000f8e00ff */
[----:B--2---:R-:W-:-:S02]  /*0e80*/  UIMAD.WIDE.U32 UR10, UR6, UR28, URZ ;  /* 0x0000001c060a72a5 */ /* 0x004fc4000f8e00ff */
[----:B----4-:R-:W-:Y:S02]  /*0e90*/  UISETP.NE.AND UP2, UPT, UR21, 0x1, UPT ;  /* 0x000000011500788c */ /* 0x010fe4000bf45270 */
[----:B------:R-:W-:Y:S01]  /*0ea0*/  UISETP.NE.AND UP4, UPT, UR19, 0x1, UPT ;  /* 0x000000011300788c */ /* 0x000fe2000bf85270 */
[----:B------:R-:W-:Y:S02]  /*0eb0*/  UMOV UR8, UR9 ;  /* 0x0000000900087c82 */ /* 0x000fe40008000000 */
[----:B------:R-:W-:Y:S01]  /*0ec0*/  UMOV UR10, UR11 ;  /* 0x0000000b000a7c82 */ /* 0x000fe20008000000 */
[----:B------:R-:W-:Y:S02]  /*0ed0*/  @UP0 USHF.R.U32.HI UR4, URZ, UR5, UR8 ;  /* 0x00000005ff040299 */ /* 0x000fe40008011608 */
[----:B------:R-:W-:Y:S02]  /*0ee0*/  UIMAD.WIDE.U32 UR12, UR20, UR31, URZ ;  /* 0x0000001f140c72a5 */ /* 0x000fe4000f8e00ff */
[----:B------:R-:W-:-:S02]  /*0ef0*/  UIMAD.WIDE.U32 UR8, UR4, UR16, URZ ;  /* 0x00000010040872a5 */ /* 0x000fc4000f8e00ff */
[----:B------:R-:W-:Y:S02]  /*0f00*/  @UP2 USHF.R.U32.HI UR6, URZ, UR29, UR10 ;  /* 0x0000001dff062299 */ /* 0x000fe4000801160a */
[----:B------:R-:W-:Y:S02]  /*0f10*/  UIMAD.WIDE.U32 UR14, UR24, UR28, URZ ;  /* 0x0000001c180e72a5 */ /* 0x000fe4000f8e00ff */
[----:B------:R-:W-:Y:S01]  /*0f20*/  UIMAD.WIDE.U32 UR10, UR6, UR16, URZ ;  /* 0x00000010060a72a5 */ /* 0x000fe2000f8e00ff */
[----:B------:R-:W-:Y:S01]  /*0f30*/  UMOV UR12, UR13 ;  /* 0x0000000d000c7c82 */ /* 0x000fe20008000000 */
[----:B------:R-:W-:Y:S01]  /*0f40*/  UMOV UR8, UR9 ;  /* 0x0000000900087c82 */ /* 0x000fe20008000000 */
[----:B------:R-:W-:Y:S02]  /*0f50*/  USHF.R.U32.HI UR12, URZ, UR5, UR12 ;  /* 0x00000005ff0c7299 */ /* 0x000fe4000801160c */
[----:B------:R-:W-:Y:S01]  /*0f60*/  @UP4 USHF.R.U32.HI UR4, URZ, UR17, UR8 ;  /* 0x00000011ff044299 */ /* 0x000fe20008011608 */
[----:B------:R-:W-:Y:S01]  /*0f70*/  UMOV UR14, UR15 ;  /* 0x0000000f000e7c82 */ /* 0x000fe20008000000 */
[----:B------:R-:W-:Y:S01]  /*0f80*/  UMOV UR10, UR11 ;  /* 0x0000000b000a7c82 */ /* 0x000fe20008000000 */
[----:B------:R-:W-:-:S02]  /*0f90*/  USHF.R.U32.HI UR14, URZ, UR29, UR14 ;  /* 0x0000001dff0e7299 */ /* 0x000fc4000801160e */
[----:B------:R-:W-:Y:S02]  /*0fa0*/  USEL UR5, UR20, UR12, !UP0 ;  /* 0x0000000c14057287 */ /* 0x000fe4000c000000 */
[----:B------:R-:W-:Y:S02]  /*0fb0*/  @UP4 USHF.R.U32.HI UR6, URZ, UR17, UR10 ;  /* 0x00000011ff064299 */ /* 0x000fe4000801160a */
[----:B------:R-:W-:Y:S02]  /*0fc0*/  UIMAD UR7, UR4, UR19, URZ ;  /* 0x00000013040772a4 */ /* 0x000fe4000f8e02ff */
[----:B------:R-:W-:Y:S02]  /*0fd0*/  USEL UR4, UR24, UR14, !UP2 ;  /* 0x0000000e18047287 */ /* 0x000fe4000d000000 */
[----:B------:R-:W-:Y:S02]  /*0fe0*/  UIMAD UR10, UR6, UR19, URZ ;  /* 0x00000013060a72a4 */ /* 0x000fe4000f8e02ff */
[----:B------:R-:W-:-:S02]  /*0ff0*/  UISETP.GE.AND UP0, UPT, UR5, UR7, UPT ;  /* 0x000000070500728c */ /* 0x000fc4000bf06270 */
[----:B------:R-:W-:Y:S02]  /*1000*/  UIMAD.WIDE.U32 UR8, UR5, UR16, URZ ;  /* 0x00000010050872a5 */ /* 0x000fe4000f8e00ff */
[----:B------:R-:W-:Y:S02]  /*1010*/  UISETP.GE.OR UP0, UPT, UR4, UR10, UP0 ;  /* 0x0000000a0400728c */ /* 0x000fe40008706670 */
[----:B------:R-:W-:Y:S02]  /*1020*/  UIMAD.WIDE.U32 UR10, UR4, UR16, URZ ;  /* 0x00000010040a72a5 */ /* 0x000fe4000f8e00ff */
[----:B------:R-:W-:Y:S01]  /*1030*/  UIADD3 UR10, UPT, UPT, -UR4, URZ, URZ ;  /* 0x000000ff040a7290 */ /* 0x000fe2000fffe1ff */
[----:B------:R-:W-:Y:S01]  /*1040*/  UMOV UR8, UR9 ;  /* 0x0000000900087c82 */ /* 0x000fe20008000000 */
[----:B------:R-:W-:Y:S02]  /*1050*/  UIADD3 UR9, UPT, UPT, -UR5, URZ, URZ ;  /* 0x000000ff05097290 */ /* 0x000fe4000fffe1ff */
[----:B------:R-:W-:-:S03]  /*1060*/  USHF.R.U32.HI UR8, URZ, UR17, UR8 ;  /* 0x00000011ff087299 */ /* 0x000fc60008011608 */
[----:B------:R-:W-:Y:S01]  /*1070*/  @!UP0 UMOV UR7, UR11 ;  /* 0x0000000b00078c82 */ /* 0x000fe20008000000 */
[----:B------:R-:W-:Y:S02]  /*1080*/  UIMAD UR20, UR30, UR9, UR20 ;  /* 0x000000091e1472a4 */ /* 0x000fe4000f8e0214 */
[----:B------:R-:W-:Y:S02]  /*1090*/  USEL UR8, UR5, UR8, !UP4 ;  /* 0x0000000805087287 */ /* 0x000fe4000e000000 */
[----:B------:R-:W-:Y:S02]  /*10a0*/  @!UP0 USHF.R.U32.HI UR7, URZ, UR17, UR7 ;  /* 0x00000011ff078299 */ /* 0x000fe40008011607 */
[----:B------:R-:W-:Y:S02]  /*10b0*/  UIADD3 UR9, UPT, UPT, -UR8, URZ, URZ ;  /* 0x000000ff08097290 */ /* 0x000fe4000fffe1ff */
[----:B------:R-:W-:Y:S02]  /*10c0*/  @!UP0 USEL UR7, UR4, UR7, !UP4 ;  /* 0x0000000704078287 */ /* 0x000fe4000e000000 */
[----:B------:R-:W-:-:S02]  /*10d0*/  UIMAD UR9, UR19, UR9, UR5 ;  /* 0x00000009130972a4 */ /* 0x000fc4000f8e0205 */
[----:B------:R-:W-:Y:S02]  /*10e0*/  @!UP0 UIADD3 UR8, UPT, UPT, UR8, -UR7, URZ ;  /* 0x8000000708088290 */ /* 0x000fe4000fffe0ff */
[----:B------:R-:W-:Y:S02]  /*10f0*/  @!UP0 UIMAD UR7, UR9, UR6, UR7 ;  /* 0x00000006090782a4 */ /* 0x000fe4000f8e0207 */
[----:B------:R-:W-:Y:S02]  /*1100*/  @!UP0 UIMAD UR5, UR8, UR19, UR4 ;  /* 0x00000013080582a4 */ /* 0x000fe4000f8e0204 */
[----:B------:R-:W-:Y:S02]  /*1110*/  UIMAD UR6, UR21, UR10, UR24 ;  /* 0x0000000a150672a4 */ /* 0x000fe4000f8e0218 */
[----:B------:R-:W-:Y:S01]  /*1120*/  UIMAD UR20, UR5, UR30, UR20 ;  /* 0x0000001e051472a4 */ /* 0x000fe2000f8e0214 */
[----:B------:R-:W-:Y:S02]  /*1130*/  @!UP0 UMOV UR4, UR7 ;  /* 0x0000000700048c82 */ /* 0x000fe40008000000 */
[----:B------:R-:W-:-:S12]  /*1140*/  UIMAD UR24, UR4, UR21, UR6 ;  /* 0x00000015041872a4 */ /* 0x000fd8000f8e0206 */
.L_x_14:
[----:B------:R-:W1:Y:S02]  /*1150*/  LDCU UR4, c[0x0][0xb30] ;  /* 0x00016600ff0477ac */ /* 0x000e640008000800 */
[----:B-1----:R-:W-:-:S09]  /*1160*/  UISETP.NE.AND UP0, UPT, UR4, 0x1, UPT ;  /* 0x000000010400788c */ /* 0x002fd2000bf05270 */
[----:B------:R-:W-:Y:S05]  /*1170*/  BRA.U UP0, `(.L_x_15) ;  /* 0x0000000100447547 */ /* 0x000fea000b800000 */
[----:B------:R-:W1:Y:S01]  /*1180*/  LDCU.128 UR8, c[0x0][0xb10] ;  /* 0x00016200ff0877ac */ /* 0x000e620008000c00 */
[----:B------:R-:W2:Y:S01]  /*1190*/  LDCU UR12, c[0x0][0xb0c] ;  /* 0x00016180ff0c77ac */ /* 0x000ea20008000800 */
[----:B------:R-:W3:Y:S01]  /*11a0*/  LDCU UR13, c[0x0][0xb20] ;  /* 0x00016400ff0d77ac */ /* 0x000ee20008000800 */
[----:B-1----:R-:W-:Y:S02]  /*11b0*/  UIMAD.WIDE.U32 UR6, UR24, UR8, URZ ;  /* 0x00000008180672a5 */ /* 0x002fe4000f8e00ff */
[----:B------:R-:W-:Y:S02]  /*11c0*/  UIMAD.WIDE.U32 UR4, UR20, UR11, URZ ;  /* 0x0000000b140472a5 */ /* 0x000fe4000f8e00ff */
[----:B--2---:R-:W-:Y:S02]  /*11d0*/  UISETP.NE.AND UP2, UPT, UR12, 0x1, UPT ;  /* 0x000000010c00788c */ /* 0x004fe4000bf45270 */
[----:B------:R-:W-:Y:S01]  /*11e0*/  UISETP.NE.AND UP0, UPT, UR10, 0x1, UPT ;  /* 0x000000010a00788c */ /* 0x000fe2000bf05270 */
[----:B------:R-:W-:-:S02]  /*11f0*/  UMOV UR6, UR7 ;  /* 0x0000000700067c82 */ /* 0x000fc40008000000 */
[----:B------:R-:W-:Y:S01]  /*1200*/  UMOV UR4, UR5 ;  /* 0x0000000500047c82 */ /* 0x000fe20008000000 */
[----:B------:R-:W-:Y:S02]  /*1210*/  USHF.R.U32.HI UR6, URZ, UR9, UR6 ;  /* 0x00000009ff067299 */ /* 0x000fe40008011606 */
[----:B---3--:R-:W-:Y:S02]  /*1220*/  USHF.R.U32.HI UR4, URZ, UR13, UR4 ;  /* 0x0000000dff047299 */ /* 0x008fe40008011604 */
[----:B------:R-:W-:Y:S02]  /*1230*/  USEL UR5, UR24, UR6, !UP2 ;  /* 0x0000000618057287 */ /* 0x000fe4000d000000 */
[----:B------:R-:W-:-:S04]  /*1240*/  USEL UR4, UR20, UR4, !UP0 ;  /* 0x0000000414047287 */ /* 0x000fc8000c000000 */
[----:B------:R-:W-:Y:S02]  /*1250*/  UIADD3 UR6, UPT, UPT, UR5, -UR4, URZ ;  /* 0x8000000405067290 */ /* 0x000fe4000fffe0ff */
[----:B------:R-:W-:Y:S02]  /*1260*/  UIADD3 UR4, UPT, UPT, -UR5, UR4, URZ ;  /* 0x0000000405047290 */ /* 0x000fe4000fffe1ff */
[----:B------:R-:W-:Y:S02]  /*1270*/  UIMAD UR20, UR6, UR10, UR20 ;  /* 0x0000000a061472a4 */ /* 0x000fe4000f8e0214 */
[----:B------:R-:W-:-:S12]  /*1280*/  UIMAD UR24, UR4, UR12, UR24 ;  /* 0x0000000c041872a4 */ /* 0x000fd8000f8e0218 */
.L_x_15:
[----:B------:R-:W-:Y:S01]  /*1290*/  BAR.SYNC.DEFER_BLOCKING 0x0 ;  /* 0x0000000000007b1d */ /* 0x000fe20000010000 */
[----:B------:R-:W-:Y:S01]  /*12a0*/  UISETP.NE.AND UP0, UPT, UR18, 0x2, UPT ;  /* 0x000000021200788c */ /* 0x000fe2000bf05270 */
[----:B------:R-:W-:Y:S02]  /*12b0*/  ISETP.NE.OR P3, PT, R0, 0x2, !P3 ;  /* 0x000000020000780c */ /* 0x000fe40005f65670 */
[----:B------:R-:W-:Y:S02]  /*12c0*/  LOP3.LUT R0, R68, 0x1f, RZ, 0xc0, !PT ;  /* 0x0000001f44007812 */ /* 0x000fe400078ec0ff */
[----:B------:R-:W1:Y:S04]  /*12d0*/  LDCU UR39, c[0x0][0xb24] ;  /* 0x00016480ff2777ac */ /* 0x000e680008000800 */
[----:B------:R-:W-:Y:S05]  /*12e0*/  BRA.U UP0, `(.L_x_16) ;  /* 0x0000001d00e47547 */ /* 0x000fea000b800000 */
[----:B------:R-:W2:Y:S01]  /*12f0*/  LDCU UR7, c[0x0][0x390] ;  /* 0x00007200ff0777ac */ /* 0x000ea20008000800 */
[----:B------:R-:W-:Y:S01]  /*1300*/  PLOP3.LUT P1, PT, PT, PT, UP3, 0x80, 0x8 ;  /* 0x000000000008781c */ /* 0x000fe20003f2f038 */
[----:B------:R-:W-:Y:S01]  /*1310*/  HFMA2 R11, -RZ, RZ, 0, 0 ;  /* 0x00000000ff0b7431 */ /* 0x000fe200000001ff */
[----:B------:R-:W-:Y:S01]  /*1320*/  ISETP.EQ.OR P2, PT, R0, RZ, P3 ;  /* 0x000000ff0000720c */ /* 0x000fe20001f42670 */
[----:B------:R-:W3:Y:S01]  /*1330*/  LDCU UR8, c[0x0][0x370] ;  /* 0x00006e00ff0877ac */ /* 0x000ee20008000800 */
[----:B------:R-:W-:Y:S01]  /*1340*/  PLOP3.LUT P1, PT, P1, PT, PT, 0x8, 0x80 ;  /* 0x000000000080781c */ /* 0x000fe20000f2e170 */
[----:B------:R-:W4:Y:S01]  /*1350*/  LDCU UR6, c[0x0][0x5c0] ;  /* 0x0000b800ff0677ac */ /* 0x000f220008000800 */
[----:B------:R-:W1:Y:S01]  /*1360*/  LDCU.64 UR74, c[0x0][0x348] ;  /* 0x00006900ff4a77ac */ /* 0x000e620008000a00 */
[----:B------:R-:W-:Y:S01]  /*1370*/  UMOV UR52, 0x1 ;  /* 0x0000000100347882 */ /* 0x000fe20000000000 */
[----:B------:R-:W-:Y:S01]  /*1380*/  UMOV UR53, URZ ;  /* 0x000000ff00357c82 */ /* 0x000fe20008000000 */
[----:B--2---:R-:W-:-:S02]  /*1390*/  UIADD3 UR5, UPT, UPT, UR7, 0x1f, URZ ;  /* 0x0000001f07057890 */ /* 0x004fc4000fffe0ff */
[----:B------:R-:W-:Y:S02]  /*13a0*/  UIADD3 UR9, UPT, UPT, UR7, 0x3e, URZ ;  /* 0x0000003e07097890 */ /* 0x000fe4000fffe0ff */
[----:B------:R-:W-:Y:S01]  /*13b0*/  USHF.R.S32.HI UR4, URZ, 0x1f, UR5 ;  /* 0x0000001fff047899 */ /* 0x000fe20008011405 */
[----:B---3--:R-:W-:-:S03]  /*13c0*/  IMAD.U32 R3, RZ, RZ, UR8 ;  /* 0x00000008ff037e24 */ /* 0x008fc6000f8e00ff */
[----:B------:R-:W-:Y:S01]  /*13d0*/  ULEA.HI UR4, UR4, UR5, URZ, 0x5 ;  /* 0x0000000504047291 */ /* 0x000fe2000f8f28ff */
[----:B------:R-:W-:Y:S01]  /*13e0*/  IMAD.U32 R8, RZ, RZ, UR9 ;  /* 0x00000009ff087e24 */ /* 0x000fe2000f8e00ff */
[----:B----4-:R-:W-:Y:S02]  /*13f0*/  UIADD3 UR6, UPT, UPT, UR6, 0x7f, URZ ;  /* 0x0000007f06067890 */ /* 0x010fe4000fffe0ff */
[----:B------:R-:W-:Y:S02]  /*1400*/  USHF.R.S32.HI UR8, URZ, 0x5, UR4 ;  /* 0x00000005ff087899 */ /* 0x000fe40008011404 */
[----:B------:R-:W-:Y:S02]  /*1410*/  UIADD3 UR5, UPT, UPT, UR7, -0x1, URZ ;  /* 0xffffffff07057890 */ /* 0x000fe4000fffe0ff */
[----:B------:R-:W-:Y:S02]  /*1420*/  UISETP.LT.U32.AND UP0, UPT, UR8, 0x6, UPT ;  /* 0x000000060800788c */ /* 0x000fe4000bf01070 */
[----:B------:R-:W-:Y:S01]  /*1430*/  UISETP.GE.U32.AND UP1, UPT, UR5, -0x3f, UPT ;  /* 0xffffffc10500788c */ /* 0x000fe2000bf26070 */
[----:B------:R-:W-:Y:S01]  /*1440*/  MOV R10, UR8 ;  /* 0x00000008000a7c02 */ /* 0x000fe20008000f00 */
[----:B------:R-:W2:Y:S01]  /*1450*/  LDCU UR4, c[0x0][0x374] ;  /* 0x00006e80ff0477ac */ /* 0x000ea20008000800 */
[----:B------:R-:W-:-:S04]  /*1460*/  USEL UR7, UR8, 0x6, UP0 ;  /* 0x0000000608077887 */ /* 0x000fc80008000000 */
[----:B------:R-:W-:-:S04]  /*1470*/  UIADD3 UR72, UPT, UPT, UR7, -0x1, URZ ;  /* 0xffffffff07487890 */ /* 0x000fc8000fffe0ff */
[----:B------:R-:W-:Y:S01]  /*1480*/  @UP1 UIADD3 UR72, UPT, UPT, UR7, URZ, URZ ;  /* 0x000000ff07481290 */ /* 0x000fe2000fffe0ff */
[----:B------:R-:W-:-:S03]  /*1490*/  MOV R9, UR7 ;  /* 0x0000000700097c02 */ /* 0x000fc60008000f00 */
[----:B------:R-:W-:Y:S01]  /*14a0*/  UIADD3 UR72, UPT, UPT, UR72, 0x1, URZ ;  /* 0x0000000148487890 */ /* 0x000fe2000fffe0ff */
[----:B--2---:R-:W-:Y:S01]  /*14b0*/  IMAD.U32 R2, RZ, RZ, UR4 ;  /* 0x00000004ff027e24 */ /* 0x004fe2000f8e00ff */
[----:B------:R-:W-:-:S04]  /*14c0*/  USHF.R.S32.HI UR4, URZ, 0x1f, UR6 ;  /* 0x0000001fff047899 */ /* 0x000fc80008011406 */
[----:B------:R-:W-:-:S04]  /*14d0*/  ULEA.HI UR4, UR4, UR6, URZ, 0x7 ;  /* 0x0000000604047291 */ /* 0x000fc8000f8f38ff */
[----:B------:R-:W-:Y:S02]  /*14e0*/  USHF.R.S32.HI UR77, URZ, 0x7, UR4 ;  /* 0x00000007ff4d7899 */ /* 0x000fe40008011404 */
[----:B------:R-:W-:-:S06]  /*14f0*/  UIADD3 UR4, UPT, UPT, UR8, -UR7, URZ ;  /* 0x8000000708047290 */ /* 0x000fcc000fffe0ff */
[----:B-1----:R-:W-:-:S07]  /*1500*/  IMAD.U32 R12, RZ, RZ, UR4 ;  /* 0x00000004ff0c7e24 */ /* 0x002fce000f8e00ff */
.L_x_32:
[----:B------:R-:W-:Y:S01]  /*1510*/  IMAD.U32 R5, RZ, RZ, UR77 ;  /* 0x0000004dff057e24 */ /* 0x000fe2000f8e00ff */
[----:B------:R-:W1:Y:S01]  /*1520*/  LDCU UR71, c[0x0][0x5c4] ;  /* 0x0000b880ff4777ac */ /* 0x000e620008000800 */
[----:B------:R-:W-:-:S03]  /*1530*/  R2UR UR10, R8 ;  /* 0x00000000080a72ca */ /* 0x000fc600000e0000 */
[-C--:B------:R-:W-:Y:S01]  /*1540*/  IABS R0, R5.reuse ;  /* 0x0000000500007213 */ /* 0x080fe20000000000 */
[----:B------:R-:W-:Y:S01]  /*1550*/  UMOV UR54, 0x400 ;  /* 0x0000040000367882 */ /* 0x000fe20000000000 */
[----:B------:R-:W-:Y:S01]  /*1560*/  IABS R5, R5 ;  /* 0x0000000500057213 */ /* 0x000fe20000000000 */
[----:B------:R-:W-:Y:S01]  /*1570*/  USHF.L.U32 UR50, UR24, 0x7, URZ ;  /* 0x0000000718327899 */ /* 0x000fe200080006ff */
[----:B------:R-:W-:Y:S01]  /*1580*/  R2UR UR6, R0 ;  /* 0x00000000000672ca */ /* 0x000fe200000e0000 */
[----:B------:R-:W-:Y:S01]  /*1590*/  UMOV UR23, URZ ;  /* 0x000000ff00177c82 */ /* 0x000fe20008000000 */
[----:B-1----:R-:W-:-:S11]  /*15a0*/  IMAD.U32 R4, RZ, RZ, UR71 ;  /* 0x00000047ff047e24 */ /* 0x002fd6000f8e00ff */
[----:B------:R-:W1:Y:S08]  /*15b0*/  I2F.RP R7, UR6 ;  /* 0x0000000600077d06 */ /* 0x000e700008209400 */
[----:B-1----:R-:W1:Y:S02]  /*15c0*/  MUFU.RCP R6, R7 ;  /* 0x0000000700067308 */ /* 0x002e640000001000 */
[----:B-1----:R-:W-:-:S06]  /*15d0*/  VIADD R6, R6, 0xffffffe ;  /* 0x0ffffffe06067836 */ /* 0x002fcc0000000000 */
[----:B------:R-:W1:Y:S02]  /*15e0*/  F2I.FTZ.U32.TRUNC.NTZ R0, R6 ;  /* 0x0000000600007305 */ /* 0x000e64000021f000 */
[----:B-1----:R-:W-:Y:S02]  /*15f0*/  R2UR UR5, R0 ;  /* 0x00000000000572ca */ /* 0x002fe400000e0000 */
[----:B------:R-:W-:Y:S01]  /*1600*/  IABS R0, R4 ;  /* 0x0000000400007213 */ /* 0x000fe20000000000 */
[----:B------:R-:W-:-:S03]  /*1610*/  IMAD.U32 R4, RZ, RZ, UR20 ;  /* 0x00000014ff047e24 */ /* 0x000fc6000f8e00ff */
[----:B------:R-:W-:Y:S01]  /*1620*/  R2UR UR8, R0 ;  /* 0x00000000000872ca */ /* 0x000fe200000e0000 */
[----:B------:R-:W-:Y:S01]  /*1630*/  IMAD.MOV R0, RZ, RZ, -R5 ;  /* 0x000000ffff007224 */ /* 0x000fe200078e0a05 */
[----:B------:R-:W-:-:S04]  /*1640*/  IABS R4, R4 ;  /* 0x0000000400047213 */ /* 0x000fc80000000000 */
[----:B------:R-:W-:Y:S01]  /*1650*/  R2UR UR9, R4 ;  /* 0x00000000040972ca */ /* 0x000fe200000e0000 */
[----:B------:R-:W-:-:S04]  /*1660*/  UIADD3 UR4, UPT, UPT, URZ, -UR5, URZ ;  /* 0x80000005ff047290 */ /* 0x000fc8000fffe0ff */
[----:B------:R-:W-:Y:S02]  /*1670*/  UIMAD UR7, UR4, UR6, URZ ;  /* 0x00000006040772a4 */ /* 0x000fe4000f8e02ff */
[----:B------:R-:W1:Y:S01]  /*1680*/  I2F.RP R4, UR8 ;  /* 0x0000000800047d06 */ /* 0x000e620008209400 */
[----:B------:R-:W-:Y:S02]  /*1690*/  UMOV UR4, URZ ;  /* 0x000000ff00047c82 */ /* 0x000fe40008000000 */
[----:B------:R-:W-:Y:S02]  /*16a0*/  UIMAD.WIDE.U32 UR4, UR5, UR7, UR4 ;  /* 0x00000007050472a5 */ /* 0x000fe4000f8e0004 */
[----:B------:R-:W-:-:S05]  /*16b0*/  R2UR UR7, R0 ;  /* 0x00000000000772ca */ /* 0x000fca00000e0000 */
[----:B------:R-:W-:Y:S02]  /*16c0*/  UMOV UR4, UR5 ;  /* 0x0000000500047c82 */ /* 0x000fe40008000000 */
[----:B------:R-:W-:Y:S01]  /*16d0*/  UIMAD.WIDE.U32 UR4, UR4, UR9, URZ ;  /* 0x00000009040472a5 */ /* 0x000fe2000f8e00ff */
[----:B-1----:R-:W1:Y:S06]  /*16e0*/  MUFU.RCP R0, R4 ;  /* 0x0000000400007308 */ /* 0x002e6c0000001000 */
[----:B------:R-:W-:Y:S02]  /*16f0*/  UMOV UR4, UR5 ;  /* 0x0000000500047c82 */ /* 0x000fe40008000000 */
[----:B------:R-:W-:Y:S01]  /*1700*/  UIMAD UR5, UR4, UR7, UR9 ;  /* 0x00000007040572a4 */ /* 0x000fe2000f8e0209 */
[----:B------:R-:W2:Y:S03]  /*1710*/  S2UR UR7, SR_CgaCtaId ;  /* 0x00000000000779c3 */ /* 0x000ea60000008800 */
[----:B------:R-:W-:Y:S01]  /*1720*/  UISETP.GT.U32.AND UP0, UPT, UR6, UR5, UPT ;  /* 0x000000050600728c */ /* 0x000fe2000bf04070 */
[----:B-1----:R-:W-:-:S02]  /*1730*/  VIADD R0, R0, 0xffffffe ;  /* 0x0ffffffe00007836 */ /* 0x002fc40000000000 */
[----:B------:R-:W-:-:S08]  /*1740*/  IMAD.U32 R4, RZ, RZ, UR52 ;  /* 0x00000034ff047e24 */ /* 0x000fd0000f8e00ff */
[----:B------:R-:W-:Y:S01]  /*1750*/  @!UP0 UIADD3 UR5, UPT, UPT, UR5, -UR6, URZ ;  /* 0x8000000605058290 */ /* 0x000fe2000fffe0ff */
[----:B------:R-:W1:Y:S01]  /*1760*/  F2I.FTZ.U32.TRUNC.NTZ R0, R0 ;  /* 0x0000000000007305 */ /* 0x000e62000021f000 */
[----:B------:R-:W-:Y:S01]  /*1770*/  @!UP0 UIADD3 UR4, UPT, UPT, UR4, 0x1, URZ ;  /* 0x0000000104048890 */ /* 0x000fe2000fffe0ff */
[----:B------:R-:W-:Y:S01]  /*1780*/  SHF.L.U32 R4, R4, 0x1f, RZ ;  /* 0x0000001f04047819 */ /* 0x000fe200000006ff */
[----:B------:R-:W-:Y:S02]  /*1790*/  UISETP.GE.U32.AND UP1, UPT, UR5, UR6, UPT ;  /* 0x000000060500728c */ /* 0x000fe4000bf26070 */
[----:B------:R-:W-:Y:S02]  /*17a0*/  ULOP3.LUT UR5, UR20, UR77, URZ, 0x3c, !UPT ;  /* 0x0000004d14057292 */ /* 0x000fe4000f8e3cff */
[----:B--2---:R-:W-:Y:S02]  /*17b0*/  ULEA UR54, UR7, UR54, 0x18 ;  /* 0x0000003607367291 */ /* 0x004fe4000f8ec0ff */
[----:B------:R-:W-:-:S02]  /*17c0*/  UISETP.GE.AND UP0, UPT, UR5, URZ, UPT ;  /* 0x000000ff0500728c */ /* 0x000fc4000bf06270 */
[----:B------:R-:W-:-:S03]  /*17d0*/  ULEA UR7, UR53, UR54, 0x3 ;  /* 0x0000003635077291 */ /* 0x000fc6000f8e18ff */
[----:B------:R-:W-:Y:S01]  /*17e0*/  @UP1 UIADD3 UR4, UPT, UPT, UR4, 0x1, URZ ;  /* 0x0000000104041890 */ /* 0x000fe2000fffe0ff */
[----:B-1----:R-:W-:Y:S01]  /*17f0*/  R2UR UR5, R0 ;  /* 0x00000000000572ca */ /* 0x002fe200000e0000 */
[----:B------:R-:W-:-:S05]  /*1800*/  UISETP.NE.AND UP1, UPT, UR77, URZ, UPT ;  /* 0x000000ff4d00728c */ /* 0x000fca000bf25270 */
[----:B------:R-:W-:Y:S01]  /*1810*/  UMOV UR6, UR4 ;  /* 0x0000000400067c82 */ /* 0x000fe20008000000 */
[----:B------:R1:W2:Y:S01]  /*1820*/  SYNCS.PHASECHK.TRANS64.TRYWAIT P0, [UR7+0x30], R4 ;  /* 0x00003004ff0075a7 */ /* 0x0002a20008001107 */
[----:B------:R-:W-:-:S04]  /*1830*/  @!UP0 UIADD3 UR6, UPT, UPT, -UR6, URZ, URZ ;  /* 0x000000ff06068290 */ /* 0x000fc8000fffe1ff */
[----:B------:R-:W-:Y:S02]  /*1840*/  @!UP1 ULOP3.LUT UR6, URZ, UR77, URZ, 0x33, !UPT ;  /* 0x0000004dff069292 */ /* 0x000fe4000f8e33ff */
[----:B------:R-:W-:-:S04]  /*1850*/  UIADD3 UR4, UPT, UPT, URZ, -UR5, URZ ;  /* 0x80000005ff047290 */ /* 0x000fc8000fffe0ff */
[----:B------:R-:W-:Y:S01]  /*1860*/  IMAD.U32 R0, RZ, RZ, UR6 ;  /* 0x00000006ff007e24 */ /* 0x000fe2000f8e00ff */
[----:B------:R-:W-:-:S03]  /*1870*/  UIMAD UR7, UR4, UR8, URZ ;  /* 0x00000008040772a4 */ /* 0x000fc6000f8e02ff */
[----:B------:R-:W-:Y:S01]  /*1880*/  UMOV UR4, URZ ;  /* 0x000000ff00047c82 */ /* 0x000fe20008000000 */
[----:B------:R-:W-:Y:S01]  /*1890*/  IABS R0, R0 ;  /* 0x0000000000007213 */ /* 0x000fe20000000000 */
[----:B------:R-:W-:-:S03]  /*18a0*/  UIMAD.WIDE.U32 UR4, UR5, UR7, UR4 ;  /* 0x00000007050472a5 */ /* 0x000fc6000f8e0004 */
[----:B------:R-:W-:-:S04]  /*18b0*/  R2UR UR9, R0 ;  /* 0x00000000000972ca */ /* 0x000fc800000e0000 */
[----:B------:R-:W-:-:S09]  /*18c0*/  UMOV UR4, UR5 ;  /* 0x0000000500047c82 */ /* 0x000fd20008000000 */
[----:B------:R-:W-:-:S07]  /*18d0*/  UIMAD.WIDE.U32 UR4, UR4, UR9, URZ ;  /* 0x00000009040472a5 */ /* 0x000fce000f8e00ff */
[----:B------:R-:W-:Y:S02]  /*18e0*/  UMOV UR4, UR5 ;  /* 0x0000000500047c82 */ /* 0x000fe40008000000 */
[----:B------:R-:W-:-:S04]  /*18f0*/  UIADD3 UR5, UPT, UPT, -UR4, URZ, URZ ;  /* 0x000000ff04057290 */ /* 0x000fc8000fffe1ff */
[----:B------:R-:W-:-:S04]  /*1900*/  UIMAD UR5, UR8, UR5, UR9 ;  /* 0x00000005080572a4 */ /* 0x000fc8000f8e0209 */
[----:B------:R-:W-:-:S11]  /*1910*/  UISETP.GT.U32.AND UP0, UPT, UR8, UR5, UPT ;  /* 0x000000050800728c */ /* 0x000fd6000bf04070 */
[----:B------:R-:W-:Y:S02]  /*1920*/  @!UP0 UIADD3 UR5, UPT, UPT, UR5, -UR8, URZ ;  /* 0x8000000805058290 */ /* 0x000fe4000fffe0ff */
[----:B------:R-:W-:Y:S02]  /*1930*/  @!UP0 UIADD3 UR4, UPT, UPT, UR4, 0x1, URZ ;  /* 0x0000000104048890 */ /* 0x000fe4000fffe0ff */
[----:B------:R-:W-:Y:S02]  /*1940*/  UISETP.GE.U32.AND UP1, UPT, UR5, UR8, UPT ;  /* 0x000000080500728c */ /* 0x000fe4000bf26070 */
[----:B------:R-:W-:-:S04]  /*1950*/  ULOP3.LUT UR5, UR6, UR71, URZ, 0x3c, !UPT ;  /* 0x0000004706057292 */ /* 0x000fc8000f8e3cff */
[----:B------:R-:W-:-:S05]  /*1960*/  UISETP.GE.AND UP0, UPT, UR5, URZ, UPT ;  /* 0x000000ff0500728c */ /* 0x000fca000bf06270 */
[----:B------:R-:W-:Y:S02]  /*1970*/  @UP1 UIADD3 UR4, UPT, UPT, UR4, 0x1, URZ ;  /* 0x0000000104041890 */ /* 0x000fe4000fffe0ff */
[----:B------:R-:W-:-:S05]  /*1980*/  UISETP.NE.AND UP1, UPT, UR71, URZ, UPT ;  /* 0x000000ff4700728c */ /* 0x000fca000bf25270 */
[----:B------:R-:W-:Y:S01]  /*1990*/  UMOV UR70, UR4 ;  /* 0x0000000400467c82 */ /* 0x000fe20008000000 */
[----:B------:R-:W-:Y:S02]  /*19a0*/  UIADD3 UR4, UPT, UPT, -UR6, URZ, URZ ;  /* 0x000000ff06047290 */ /* 0x000fe4000fffe1ff */
[----:B------:R-:W-:Y:S02]  /*19b0*/  @!UP0 UIADD3 UR70, UPT, UPT, -UR70, URZ, URZ ;  /* 0x000000ff46468290 */ /* 0x000fe4000fffe1ff */
[----:B------:R-:W-:Y:S02]  /*19c0*/  UISETP.GE.U32.AND UP0, UPT, UR10, 0x3f, UPT ;  /* 0x0000003f0a00788c */ /* 0x000fe4000bf06070 */
[----:B------:R-:W-:Y:S02]  /*19d0*/  @!UP1 ULOP3.LUT UR70, URZ, UR71, URZ, 0x33, !UPT ;  /* 0x00000047ff469292 */ /* 0x000fe4000f8e33ff */
[----:B------:R-:W-:Y:S02]  /*19e0*/  UIMAD UR4, UR77, UR4, UR20 ;  /* 0x000000044d0472a4 */ /* 0x000fe4000f8e0214 */
[----:B------:R-:W-:-:S02]  /*19f0*/  UIADD3 UR5, UPT, UPT, -UR70, URZ, URZ ;  /* 0x000000ff46057290 */ /* 0x000fc4000fffe1ff */
[----:B------:R-:W-:Y:S02]  /*1a00*/  USHF.L.U32 UR34, UR4, 0x7, URZ ;  /* 0x0000000704227899 */ /* 0x000fe400080006ff */
[----:B------:R-:W-:Y:S01]  /*1a10*/  UIMAD UR71, UR71, UR5, UR6 ;  /* 0x00000005474772a4 */ /* 0x000fe2000f8e0206 */
[----:B-12---:R-:W-:Y:S11]  /*1a20*/  BRA.U !UP0, `(.L_x_17) ;  /* 0x0000000508a87547 */ /* 0x006ff6000b800000 */
[----:B------:R-:W1:Y:S01]  /*1a30*/  LDCU.64 UR42, c[0x0][0x5b0] ;  /* 0x0000b600ff2a77ac */ /* 0x000e620008000a00 */
[----:B------:R-:W1:Y:S01]  /*1a40*/  LDCU.64 UR4, c[0x0][0x5d8] ;  /* 0x0000bb00ff0477ac */ /* 0x000e620008000a00 */
[----:B------:R-:W2:Y:S01]  /*1a50*/  LDCU UR40, c[0x0][0x598] ;  /* 0x0000b300ff2877ac */ /* 0x000ea20008000800 */
[----:B------:R-:W3:Y:S01]  /*1a60*/  LDCU UR38, c[0x0][0x58c] ;  /* 0x0000b180ff2677ac */ /* 0x000ee20008000800 */
[----:B------:R-:W4:Y:S01]  /*1a70*/  LDCU UR41, c[0x0][0x5a0] ;  /* 0x0000b400ff2977ac */ /* 0x000f220008000800 */
[----:B------:R-:W2:Y:S01]  /*1a80*/  LDCU.64 UR30, c[0x0][0x590] ;  /* 0x0000b200ff1e77ac */ /* 0x000ea20008000a00 */
[----:B-1----:R-:W-:Y:S02]  /*1a90*/  UIMAD UR55, UR71, UR42, UR4 ;  /* 0x0000002a473772a4 */ /* 0x002fe4000f8e0204 */
[----:B------:R-:W-:Y:S01]  /*1aa0*/  UIMAD UR43, UR70, UR43, UR5 ;  /* 0x0000002b462b72a4 */ /* 0x000fe2000f8e0205 */
[----:B------:R-:W1:Y:S01]  /*1ab0*/  LDCU UR42, c[0x0][0x59c] ;  /* 0x0000b380ff2a77ac */ /* 0x000e620008000800 */
[----:B------:R-:W1:Y:S01]  /*1ac0*/  LDCU.64 UR6, c[0x0][0x5b8] ;  /* 0x0000b700ff0677ac */ /* 0x000e620008000a00 */
[----:B------:R-:W1:Y:S01]  /*1ad0*/  LDCU.64 UR4, c[0x0][0x5d0] ;  /* 0x0000ba00ff0477ac */ /* 0x000e620008000a00 */
[----:B------:R-:W-:-:S02]  /*1ae0*/  UIADD3 UR58, UPT, UPT, UR50, 0x20, URZ ;  /* 0x00000020323a7890 */ /* 0x000fc4000fffe0ff */
[----:B------:R-:W-:Y:S02]  /*1af0*/  UIADD3 UR66, UPT, UPT, UR50, 0x40, URZ ;  /* 0x0000004032427890 */ /* 0x000fe4000fffe0ff */
[----:B------:R-:W-:Y:S02]  /*1b00*/  UIADD3 UR62, UPT, UPT, UR50, 0x60, URZ ;  /* 0x00000060323e7890 */ /* 0x000fe4000fffe0ff */
[----:B------:R-:W-:Y:S02]  /*1b10*/  UIADD3 UR26, UPT, UPT, UR34, 0x20, URZ ;  /* 0x00000020221a7890 */ /* 0x000fe4000fffe0ff */
[----:B------:R-:W-:Y:S02]  /*1b20*/  UIADD3 UR18, UPT, UPT, UR34, 0x40, URZ ;  /* 0x0000004022127890 */ /* 0x000fe4000fffe0ff */
[----:B------:R-:W-:Y:S01]  /*1b30*/  UIADD3 UR10, UPT, UPT, UR34, 0x60, URZ ;  /* 0x00000060220a7890 */ /* 0x000fe2000fffe0ff */
[----:B------:R-:W-:Y:S01]  /*1b40*/  UMOV UR22, URZ ;  /* 0x000000ff00167c82 */ /* 0x000fe20008000000 */
[----:B--234-:R-:W-:-:S10]  /*1b50*/  UMOV UR8, UR53 ;  /* 0x0000003500087c82 */ /* 0x01cfd40008000000 */
.L_x_22:
[----:B------:R-:W-:Y:S01]  /*1b60*/  @!P3 MOV R4, 0x8000 ;  /* 0x000080000004b802 */ /* 0x000fe20000000f00 */
[----:B------:R-:W-:Y:S01]  /*1b70*/  ULEA UR49, UR8, UR54, 0x3 ;  /* 0x0000003608317291 */ /* 0x000fe2000f8e18ff */
[----:B---3--:R-:W-:Y:S11]  /*1b80*/  @P0 BRA `(.L_x_18) ;  /* 0x0000000000100947 */ /* 0x008ff60003800000 */
[----:B------:R-:W-:Y:S04]  /*1b90*/  MOV R0, UR52 ;  /* 0x0000003400007c02 */ /* 0x000fe80008000f00 */
[----:B------:R-:W-:Y:S04]  /*1ba0*/  SHF.L.U32 R5, R0, 0x1f, RZ ;  /* 0x0000001f00057819 */ /* 0x000fe800000006ff */
[----:B------:R-:W2:Y:S02]  /*1bb0*/  SYNCS.PHASECHK.TRANS64.TRYWAIT P0, [UR49+0x30], R5 ;  /* 0x00003005ff0075a7 */ /* 0x000ea40008001131 */
[----:B--2---:R-:W-:Y:S05]  /*1bc0*/  @!P0 BRA `(.L_x_19) ;  /* 0x000000a400c08947 */ /* 0x004fea0003800000 */
.L_x_18:
[----:B------:R3:W-:Y:S01]  /*1bd0*/  @!P3 SYNCS.ARRIVE.TRANS64 RZ, [UR49], R4 ;  /* 0x00000004ffffb9a7 */ /* 0x0007e20008000031 */
[----:B------:R-:W-:Y:S04]  /*1be0*/  BSSY.RECONVERGENT B0, `(.L_x_20) ;  /* 0x0000003000007945 */ /* 0x000fe80003800200 */
[----:B------:R-:W-:Y:S05]  /*1bf0*/  @P2 BRA `(.L_x_21) ;  /* 0x0000000000042947 */ /* 0x000fea0003800000 */
[----:B-1----:R-:W-:Y:S05]  /*1c00*/  BPT.TRAP 0x1 ;  /* 0x000000040000795c */ /* 0x002fea0000300000 */
.L_x_21:
[----:B-1----:R-:W-:Y:S05]  /*1c10*/  BSYNC.RECONVERGENT B0 ;  /* 0x0000000000007941 */ /* 0x002fea0003800200 */
.L_x_20:
[----:B------:R-:W-:Y:S02]  /*1c20*/  UIADD3 UR9, UPT, UPT, UR8, 0x1, URZ ;  /* 0x0000000108097890 */ /* 0x000fe4000fffe0ff */
[----:B------:R-:W-:Y:S02]  /*1c30*/  USHF.L.U32 UR51, UR22, 0x5, URZ ;  /* 0x0000000516337899 */ /* 0x000fe400080006ff */
[----:B------:R-:W-:Y:S02]  /*1c40*/  UISETP.NE.AND UP0, UPT, UR9, 0x6, UPT ;  /* 0x000000060900788c */ /* 0x000fe4000bf05270 */
[----:B------:R-:W-:Y:S02]  /*1c50*/  UIMAD.WIDE.U32 UR12, UR51, UR30, URZ ;  /* 0x0000001e330c72a5 */ /* 0x000fe4000f8e00ff */
[----:B------:R-:W-:Y:S02]  /*1c60*/  USEL UR11, URZ, 0x1, UP0 ;  /* 0x00000001ff0b7887 */ /* 0x000fe40008000000 */
[----:B------:R-:W-:Y:S02]  /*1c70*/  ULEA UR19, UR8, UR54, 0xe ;  /* 0x0000003608137291 */ /* 0x000fe4000f8e70ff */
[----:B------:R-:W-:Y:S02]  /*1c80*/  ULOP3.LUT UR52, UR52, UR11, URZ, 0x3c, !UPT ;  /* 0x0000000b34347292 */ /* 0x000fe4000f8e3cff */
[----:B------:R-:W-:Y:S02]  /*1c90*/  USEL UR53, UR9, URZ, UP0 ;  /* 0x000000ff09357287 */ /* 0x000fe40008000000 */
[----:B------:R-:W-:Y:S02]  /*1ca0*/  UIADD3 UR44, UP1, UPT, UR74, 0x80, URZ ;  /* 0x000000804a2c7890 */ /* 0x000fe4000ff3e0ff */
[----:B------:R-:W-:Y:S01]  /*1cb0*/  UISETP.NE.AND UP2, UPT, UR38, 0x1, UPT ;  /* 0x000000012600788c */ /* 0x000fe2000bf45270 */
[----:B--2---:R-:W-:Y:S01]  /*1cc0*/  MOV R0, UR52 ;  /* 0x0000003400007c02 */ /* 0x004fe20008000f00 */
[----:B------:R-:W-:Y:S02]  /*1cd0*/  ULEA UR9, UR53, UR54, 0x3 ;  /* 0x0000003635097291 */ /* 0x000fe4000f8e18ff */
[----:B------:R-:W-:Y:S01]  /*1ce0*/  UIADD3.X UR45, UPT, UPT, URZ, UR75, URZ, UP1, !UPT ;  /* 0x0000004bff2d7290 */ /* 0x000fe20008ffe4ff */
[----:B---3--:R-:W-:Y:S01]  /*1cf0*/  SHF.L.U32 R4, R0, 0x1f, RZ ;  /* 0x0000001f00047819 */ /* 0x008fe200000006ff */
[----:B------:R-:W-:Y:S02]  /*1d00*/  UIADD3 UR48, UPT, UPT, UR19, 0x8400, URZ ;  /* 0x0000840013307890 */ /* 0x000fe4000fffe0ff */
[----:B------:R-:W-:Y:S02]  /*1d10*/  UIADD3 UR56, UPT, UPT, UR19, 0x9400, URZ ;  /* 0x0000940013387890 */ /* 0x000fe4000fffe0ff */
[----:B------:R-:W-:Y:S01]  /*1d20*/  UISETP.NE.AND UP3, UPT, UR40, 0x1, UPT ;  /* 0x000000012800788c */ /* 0x000fe2000bf65270 */
[----:B------:R2:W3:Y:S01]  /*1d30*/  SYNCS.PHASECHK.TRANS64.TRYWAIT P0, [UR9+0x30], R4 ;  /* 0x00003004ff0075a7 */ /* 0x0004e20008001109 */
[----:B------:R-:W-:Y:S02]  /*1d40*/  UIADD3 UR64, UPT, UPT, UR19, 0xa400, URZ ;  /* 0x0000a40013407890 */ /* 0x000fe4000fffe0ff */
[----:B------:R-:W-:Y:S02]  /*1d50*/  UIADD3 UR60, UPT, UPT, UR19, 0xb400, URZ ;  /* 0x0000b400133c7890 */ /* 0x000fe4000fffe0ff */
[----:B------:R-:W-:Y:S02]  /*1d60*/  UIADD3 UR46, UP0, UPT, UR74, 0x180, URZ ;  /* 0x000001804a2e7890 */ /* 0x000fe4000ff1e0ff */
[----:B------:R-:W-:Y:S01]  /*1d70*/  UPRMT UR20, UR55, 0x40, UR43 ;  /* 0x0000004037147896 */ /* 0x000fe2000800002b */
[----:B------:R-:W-:Y:S01]  /*1d80*/  UMOV UR8, UR13 ;  /* 0x0000000d00087c82 */ /* 0x000fe20008000000 */
[----:B------:R-:W-:Y:S01]  /*1d90*/  UMOV UR68, 0x0 ;  /* 0x0000000000447882 */ /* 0x000fe20000000000 */
[----:B------:R-:W-:Y:S01]  /*1da0*/  USHF.R.U32.HI UR8, URZ, UR31, UR8 ;  /* 0x0000001fff087299 */ /* 0x000fe20008011608 */
[----:B------:R-:W-:Y:S01]  /*1db0*/  UMOV UR69, 0x10000000 ;  /* 0x1000000000457882 */ /* 0x000fe20000000000 */
[----:B------:R-:W-:Y:S01]  /*1dc0*/  UMOV UR57, UR49 ;  /* 0x0000003100397c82 */ /* 0x000fe20008000000 */
[----:B------:R-:W-:Y:S01]  /*1dd0*/  UTMALDG.2D [UR48], [UR44], desc[UR68] ;  /* 0x000044302c0075b4 */ /* 0x000fe20008009000 */
[----:B------:R-:W-:Y:S01]  /*1de0*/  USEL UR12, UR51, UR8, !UP2 ;  /* 0x00000008330c7287 */ /* 0x000fe2000d000000 */
[----:B------:R-:W-:Y:S01]  /*1df0*/  UMOV UR59, UR51 ;  /* 0x00000033003b7c82 */ /* 0x000fe20008000000 */
[----:B------:R-:W-:Y:S02]  /*1e00*/  UMOV UR65, UR49 ;  /* 0x0000003100417c82 */ /* 0x000fe40008000000 */
[----:B------:R-:W-:Y:S02]  /*1e10*/  UIMAD.WIDE.U32 UR14, UR12, UR42, URZ ;  /* 0x0000002a0c0e72a5 */ /* 0x000fe4000f8e00ff */
[----:B------:R-:W-:Y:S01]  /*1e20*/  UIADD3 UR8, UPT, UPT, -UR12, URZ, URZ ;  /* 0x000000ff0c087290 */ /* 0x000fe2000fffe1ff */
[----:B------:R-:W-:Y:S01]  /*1e30*/  UTMALDG.2D [UR56], [UR44], desc[UR68] ;  /* 0x000044382c0075b4 */ /* 0x000fe20008009000 */
[----:B------:R-:W-:Y:S02]  /*1e40*/  UIADD3.X UR47, UPT, UPT, URZ, UR75, URZ, UP0, !UPT ;  /* 0x0000004bff2f7290 */ /* 0x000fe400087fe4ff */
[----:B------:R-:W-:Y:S01]  /*1e50*/  UIMAD UR11, UR38, UR8, UR51 ;  /* 0x00000008260b72a4 */ /* 0x000fe2000f8e0233 */
[----:B------:R-:W-:Y:S02]  /*1e60*/  UMOV UR67, UR51 ;  /* 0x0000003300437c82 */ /* 0x000fe40008000000 */
[----:B------:R-:W-:Y:S01]  /*1e70*/  UMOV UR8, UR15 ;  /* 0x0000000f00087c82 */ /* 0x000fe20008000000 */
[----:B------:R-:W-:Y:S01]  /*1e80*/  UIMAD UR35, UR11, UR6, UR4 ;  /* 0x000000060b2372a4 */ /* 0x000fe2000f8e0204 */
[----:B------:R-:W-:Y:S01]  /*1e90*/  UTMALDG.2D [UR64], [UR44], desc[UR68] ;  /* 0x000044402c0075b4 */ /* 0x000fe20008009000 */
[----:B------:R-:W-:Y:S01]  /*1ea0*/  USHF.R.U32.HI UR8, URZ, UR41, UR8 ;  /* 0x00000029ff087299 */ /* 0x000fe20008011608 */
[----:B------:R-:W-:Y:S01]  /*1eb0*/  UMOV UR61, UR49 ;  /* 0x00000031003d7c82 */ /* 0x000fe20008000000 */
[----:B------:R-:W-:Y:S02]  /*1ec0*/  UMOV UR63, UR51 ;  /* 0x00000033003f7c82 */ /* 0x000fe40008000000 */
[----:B------:R-:W-:Y:S02]  /*1ed0*/  USEL UR37, UR12, UR8, !UP3 ;  /* 0x000000080c257287 */ /* 0x000fe4000d800000 */
[----:B------:R-:W-:Y:S01]  /*1ee0*/  UIADD3 UR32, UPT, UPT, UR19, 0x20400, URZ ;  /* 0x0002040013207890 */ /* 0x000fe2000fffe0ff */
[----:B------:R-:W-:Y:S01]  /*1ef0*/  UTMALDG.2D [UR60], [UR44], desc[UR68] ;  /* 0x0000443c2c0075b4 */ /* 0x000fe20008009000 */
[----:B------:R-:W-:Y:S02]  /*1f00*/  UIADD3 UR11, UPT, UPT, -UR37, URZ, URZ ;  /* 0x000000ff250b7290 */ /* 0x000fe4000fffe1ff */
[----:B------:R-:W-:Y:S02]  /*1f10*/  UPRMT UR14, UR20, 0x5410, URZ ;  /* 0x00005410140e7896 */ /* 0x000fe400080000ff */
[----:B------:R-:W-:Y:S01]  /*1f20*/  UIMAD UR12, UR40, UR11, UR12 ;  /* 0x0000000b280c72a4 */ /* 0x000fe2000f8e020c */
[----:B------:R-:W-:Y:S01]  /*1f30*/  UMOV UR33, UR49 ;  /* 0x0000003100217c82 */ /* 0x000fe20008000000 */
[----:B------:R-:W-:Y:S02]  /*1f40*/  UIADD3 UR24, UPT, UPT, UR19, 0x21400, URZ ;  /* 0x0002140013187890 */ /* 0x000fe4000fffe0ff */
[----:B------:R-:W-:Y:S01]  /*1f50*/  UIMAD UR36, UR12, UR7, UR5 ;  /* 0x000000070c2472a4 */ /* 0x000fe2000f8e0205 */
[----:B------:R-:W-:Y:S01]  /*1f60*/  UMOV UR25, UR49 ;  /* 0x0000003100197c82 */ /* 0x000fe20008000000 */
[----:B------:R-:W-:Y:S01]  /*1f70*/  UMOV UR27, UR35 ;  /* 0x00000023001b7c82 */ /* 0x000fe20008000000 */
[----:B------:R-:W-:Y:S01]  /*1f80*/  UMOV UR29, UR37 ;  /* 0x00000025001d7c82 */ /* 0x000fe20008000000 */
[----:B------:R-:W-:Y:S03]  /*1f90*/  UIADD3 UR16, UPT, UPT, UR19, 0x22400, URZ ;  /* 0x0002240013107890 */ /* 0x000fe6000fffe0ff */
[----:B------:R-:W-:Y:S01]  /*1fa0*/  UMOV UR28, UR36 ;  /* 0x00000024001c7c82 */ /* 0x000fe20008000000 */
[----:B------:R-:W-:Y:S01]  /*1fb0*/  UIADD3 UR8, UPT, UPT, UR19, 0x23400, URZ ;  /* 0x0002340013087890 */ /* 0x000fe2000fffe0ff */
[----:B------:R-:W-:Y:S01]  /*1fc0*/  UTMALDG.4D.IM2COL [UR32], [UR46], UR14 ;  /* 0x000000202e0073b4 */ /* 0x000fe2000805800e */
[----:B------:R-:W-:Y:S01]  /*1fd0*/  UMOV UR17, UR49 ;  /* 0x0000003100117c82 */ /* 0x000fe20008000000 */
[----:B------:R-:W-:Y:S01]  /*1fe0*/  UMOV UR19, UR35 ;  /* 0x0000002300137c82 */ /* 0x000fe20008000000 */
[----:B------:R-:W-:Y:S01]  /*1ff0*/  UMOV UR21, UR37 ;  /* 0x0000002500157c82 */ /* 0x000fe20008000000 */
[----:B------:R-:W-:Y:S01]  /*2000*/  UMOV UR20, UR36 ;  /* 0x0000002400147c82 */ /* 0x000fe20008000000 */
[----:B------:R-:W-:Y:S01]  /*2010*/  UMOV UR9, UR49 ;  /* 0x0000003100097c82 */ /* 0x000fe20008000000 */
[----:B------:R-:W-:Y:S01]  /*2020*/  UMOV UR11, UR35 ;  /* 0x00000023000b7c82 */ /* 0x000fe20008000000 */
[----:B------:R-:W-:Y:S01]  /*2030*/  UMOV UR13, UR37 ;  /* 0x00000025000d7c82 */ /* 0x000fe20008000000 */
[----:B------:R-:W-:Y:S01]  /*2040*/  UTMALDG.4D.IM2COL [UR24], [UR46], UR14 ;  /* 0x000000182e0073b4 */ /* 0x000fe2000805800e */
[----:B------:R-:W-:Y:S01]  /*2050*/  UMOV UR12, UR36 ;  /* 0x00000024000c7c82 */ /* 0x000fe20008000000 */
[----:B------:R-:W-:Y:S01]  /*2060*/  UIADD3 UR22, UPT, UPT, UR22, 0x1, URZ ;  /* 0x0000000116167890 */ /* 0x000fe2000fffe0ff */
[----:B------:R-:W-:Y:S03]  /*2070*/  UMOV UR23, UR72 ;  /* 0x0000004800177c82 */ /* 0x000fe60008000000 */
[----:B------:R-:W-:Y:S01]  /*2080*/  UISETP.NE.AND UP0, UPT, UR22, UR72, UPT ;  /* 0x000000481600728c */ /* 0x000fe2000bf05270 */
[----:B------:R-:W-:Y:S01]  /*2090*/  UTMALDG.4D.IM2COL [UR16], [UR46], UR14 ;  /* 0x000000102e0073b4 */ /* 0x000fe2000805800e */
[----:B------:R1:W-:Y:S02]  /*20a0*/  UTMALDG.4D.IM2COL [UR8], [UR46], UR14 ;  /* 0x000000082e0073b4 */ /* 0x0003e4000805800e */
[----:B-1----:R-:W-:Y:S05]  /*20b0*/  UMOV UR8, UR53 ;  /* 0x0000003500087c82 */ /* 0x002fea0008000000 */
[----:B--2---:R-:W-:Y:S05]  /*20c0*/  BRA.U UP0, `(.L_x_22) ;  /* 0xfffffff900a47547 */ /* 0x004fea000b83ffff */
.L_x_17:
[----:B------:R-:W-:Y:S01]  /*20d0*/  ULEA UR4, UR53, UR54, 0x3 ;  /* 0x0000003635047291 */ /* 0x000fe2000f8e18ff */
[----:B------:R-:W-:Y:S01]  /*20e0*/  IMAD.U32 R0, RZ, RZ, UR52 ;  /* 0x00000034ff007e24 */ /* 0x000fe2000f8e00ff */
[----:B------:R-:W-:Y:S01]  /*20f0*/  @!P1 SYNCS.ARRIVE.TRANS64.A1T0 RZ, [UR54+0xa8], RZ ;  /* 0x0000a8ffffff99a7 */ /* 0x000fe20008100036 */
[----:B------:R-:W-:Y:S02]  /*2100*/  R2UR UR6, R9 ;  /* 0x00000000090672ca */ /* 0x000fe400000e0000 */
[----:B------:R-:W-:Y:S02]  /*2110*/  R2UR UR5, R10 ;  /* 0x000000000a0572ca */ /* 0x000fe400000e0000 */
[----:B------:R-:W-:-:S04]  /*2120*/  SHF.L.U32 R0, R0, 0x1f, RZ ;  /* 0x0000001f00007819 */ /* 0x000fc800000006ff */
[----:B---3--:R1:W2:Y:S07]  /*2130*/  SYNCS.PHASECHK.TRANS64.TRYWAIT P0, [UR4+0x30], R0 ;  /* 0x00003000ff0075a7 */ /* 0x0082ae0008001104 */
[----:B------:R-:W-:-:S09]  /*2140*/  UISETP.GT.AND UP0, UPT, UR5, UR6, UPT ;  /* 0x000000060500728c */ /* 0x000fd2000bf04270 */
[----:B------:R-:W-:Y:S05]  /*2150*/  BRA.U !UP0, `(.L_x_23) ;  /* 0x0000000508ac7547 */ /* 0x000fea000b800000 */
[----:B------:R-:W3:Y:S01]  /*2160*/  LDCU.64 UR6, c[0x0][0x5b0] ;  /* 0x0000b600ff0677ac */ /* 0x000ee20008000a00 */
[----:B------:R-:W-:Y:S01]  /*2170*/  R2UR UR8, R12 ;  /* 0x000000000c0872ca */ /* 0x000fe200000e0000 */
[----:B------:R-:W3:Y:S01]  /*2180*/  LDCU.64 UR4, c[0x0][0x5d8] ;  /* 0x0000bb00ff0477ac */ /* 0x000ee20008000a00 */
[----:B------:R-:W4:Y:S01]  /*2190*/  LDCU UR38, c[0x0][0x598] ;  /* 0x0000b300ff2677ac */ /* 0x000f220008000800 */
[----:B------:R-:W1:Y:S10]  /*21a0*/  LDCU UR22, c[0x0][0x58c] ;  /* 0x0000b180ff1677ac */ /* 0x000e740008000800 */
[----:B------:R-:W-:Y:S01]  /*21b0*/  UIADD3 UR68, UPT, UPT, UR8, UR23, URZ ;  /* 0x0000001708447290 */ /* 0x000fe2000fffe0ff */
[----:B------:R-:W1:Y:S01]  /*21c0*/  LDCU UR41, c[0x0][0x59c] ;  /* 0x0000b380ff2977ac */ /* 0x000e620008000800 */
[----:B---3--:R-:W-:-:S02]  /*21d0*/  UIMAD UR55, UR71, UR6, UR4 ;  /* 0x00000006473772a4 */ /* 0x008fc4000f8e0204 */
[----:B------:R-:W-:Y:S01]  /*21e0*/  UIMAD UR51, UR70, UR7, UR5 ;  /* 0x00000007463372a4 */ /* 0x000fe2000f8e0205 */
[----:B------:R-:W3:Y:S01]  /*21f0*/  LDCU UR40, c[0x0][0x5a0] ;  /* 0x0000b400ff2877ac */ /* 0x000ee20008000800 */
[----:B------:R-:W1:Y:S01]  /*2200*/  LDCU.64 UR30, c[0x0][0x590] ;  /* 0x0000b200ff1e77ac */ /* 0x000e620008000a00 */
[----:B------:R-:W1:Y:S01]  /*2210*/  LDCU.64 UR6, c[0x0][0x5b8] ;  /* 0x0000b700ff0677ac */ /* 0x000e620008000a00 */
[----:B------:R-:W1:Y:S01]  /*2220*/  LDCU.64 UR4, c[0x0][0x5d0] ;  /* 0x0000ba00ff0477ac */ /* 0x000e620008000a00 */
[----:B------:R-:W-:Y:S02]  /*2230*/  UIADD3 UR58, UPT, UPT, UR50, 0x20, URZ ;  /* 0x00000020323a7890 */ /* 0x000fe4000fffe0ff */
[----:B------:R-:W-:Y:S02]  /*2240*/  UIADD3 UR66, UPT, UPT, UR50, 0x40, URZ ;  /* 0x0000004032427890 */ /* 0x000fe4000fffe0ff */
[----:B------:R-:W-:Y:S02]  /*2250*/  UIADD3 UR62, UPT, UPT, UR50, 0x60, URZ ;  /* 0x00000060323e7890 */ /* 0x000fe4000fffe0ff */
[----:B------:R-:W-:-:S02]  /*2260*/  UIADD3 UR26, UPT, UPT, UR34, 0x20, URZ ;  /* 0x00000020221a7890 */ /* 0x000fc4000fffe0ff */
[----:B------:R-:W-:Y:S02]  /*2270*/  UIADD3 UR18, UPT, UPT, UR34, 0x40, URZ ;  /* 0x0000004022127890 */ /* 0x000fe4000fffe0ff */
[----:B------:R-:W-:Y:S01]  /*2280*/  UIADD3 UR10, UPT, UPT, UR34, 0x60, URZ ;  /* 0x00000060220a7890 */ /* 0x000fe2000fffe0ff */
[----:B----4-:R-:W-:-:S11]  /*2290*/  UMOV UR8, UR53 ;  /* 0x0000003500087c82 */ /* 0x010fd60008000000 */
.L_x_28:
[----:B------:R-:W-:Y:S01]  /*22a0*/  @!P3 MOV R4, 0x8000 ;  /* 0x000080000004b802 */ /* 0x000fe20000000f00 */
[----:B------:R-:W-:Y:S01]  /*22b0*/  ULEA UR45, UR8, UR54, 0x3 ;  /* 0x00000036082d7291 */ /* 0x000fe2000f8e18ff */
[----:B-12---:R-:W-:Y:S11]  /*22c0*/  @P0 BRA `(.L_x_24) ;  /* 0x0000000000100947 */ /* 0x006ff60003800000 */
[----:B-1----:R-:W-:Y:S04]  /*22d0*/  MOV R0, UR52 ;  /* 0x0000003400007c02 */ /* 0x002fe80008000f00 */
[----:B------:R-:W-:Y:S04]  /*22e0*/  SHF.L.U32 R5, R0, 0x1f, RZ ;  /* 0x0000001f00057819 */ /* 0x000fe800000006ff */
[----:B------:R-:W1:Y:S02]  /*22f0*/  SYNCS.PHASECHK.TRANS64.TRYWAIT P0, [UR45+0x30], R5 ;  /* 0x00003005ff0075a7 */ /* 0x000e64000800112d */
[----:B-1----:R-:W-:Y:S05]  /*2300*/  @!P0 BRA `(.L_x_25) ;  /* 0x000000a000088947 */ /* 0x002fea0003800000 */
.L_x_24:
[----:B------:R2:W-:Y:S01]  /*2310*/  @!P3 SYNCS.ARRIVE.TRANS64 RZ, [UR45], R4 ;  /* 0x00000004ffffb9a7 */ /* 0x0005e2000800002d */
[----:B------:R-:W-:Y:S04]  /*2320*/  BSSY.RECONVERGENT B0, `(.L_x_26) ;  /* 0x0000003000007945 */ /* 0x000fe80003800200 */
[----:B------:R-:W-:Y:S05]  /*2330*/  @P2 BRA `(.L_x_27) ;  /* 0x0000000000042947 */ /* 0x000fea0003800000 */
[----:B-1-3--:R-:W-:Y:S05]  /*2340*/  BPT.TRAP 0x1 ;  /* 0x000000040000795c */ /* 0x00afea0000300000 */
.L_x_27:
[----:B-1-3--:R-:W-:Y:S05]  /*2350*/  BSYNC.RECONVERGENT B0 ;  /* 0x0000000000007941 */ /* 0x00afea0003800200 */
.L_x_26:
        /* <DEDUP_REMOVED lines=10> */
[----:B------:R-:W-:Y:S01]  /*2400*/  MOV R0, UR52 ;  /* 0x0000003400007c02 */ /* 0x000fe20008000f00 */
[----:B------:R-:W-:Y:S02]  /*2410*/  ULEA UR9, UR53, UR54, 0x3 ;  /* 0x0000003635097291 */ /* 0x000fe4000f8e18ff */
[----:B------:R-:W-:Y:S01]  /*2420*/  UIADD3.X UR43, UPT, UPT, URZ, UR75, URZ, UP1, !UPT ;  /* 0x0000004bff2b7290 */ /* 0x000fe20008ffe4ff */
[----:B--2---:R-:W-:Y:S01]  /*2430*/  SHF.L.U32 R4, R0, 0x1f, RZ ;  /* 0x0000001f00047819 */ /* 0x004fe200000006ff */
[----:B------:R-:W-:Y:S02]  /*2440*/  UIADD3 UR44, UPT, UPT, UR19, 0x8400, URZ ;  /* 0x00008400132c7890 */ /* 0x000fe4000fffe0ff */
[----:B------:R-:W-:Y:S02]  /*2450*/  UIADD3 UR56, UPT, UPT, UR19, 0x9400, URZ ;  /* 0x0000940013387890 */ /* 0x000fe4000fffe0ff */
[----:B------:R-:W-:Y:S01]  /*2460*/  UISETP.NE.AND UP3, UPT, UR38, 0x1, UPT ;  /* 0x000000012600788c */ /* 0x000fe2000bf65270 */
[----:B------:R4:W1:Y:S01]  /*2470*/  SYNCS.PHASECHK.TRANS64.TRYWAIT P0, [UR9+0x30], R4 ;  /* 0x00003004ff0075a7 */ /* 0x0008620008001109 */
        /* <DEDUP_REMOVED lines=8> */
[----:B------:R-:W-:Y:S02]  /*2500*/  UMOV UR46, UR50 ;  /* 0x00000032002e7c82 */ /* 0x000fe40008000000 */
[----:B------:R-:W-:Y:S01]  /*2510*/  USEL UR12, UR47, UR8, !UP2 ;  /* 0x000000082f0c7287 */ /* 0x000fe2000d000000 */
[----:B------:R-:W-:Y:S01]  /*2520*/  UTMALDG.2D [UR44], [UR42], desc[UR70] ;  /* 0x0000462c2a0075b4 */ /* 0x000fe20008009000 */
[----:B------:R-:W-:Y:S01]  /*2530*/  UMOV UR57, UR45 ;  /* 0x0000002d00397c82 */ /* 0x000fe20008000000 */
[----:B------:R-:W-:Y:S01]  /*2540*/  UMOV UR59, UR47 ;  /* 0x0000002f003b7c82 */ /* 0x000fe20008000000 */
[----:B------:R-:W-:Y:S02]  /*2550*/  UIMAD.WIDE.U32 UR14, UR12, UR41, URZ ;  /* 0x000000290c0e72a5 */ /* 0x000fe4000f8e00ff */
[----:B------:R-:W-:Y:S01]  /*2560*/  UIADD3 UR8, UPT, UPT, -UR12, URZ, URZ ;  /* 0x000000ff0c087290 */ /* 0x000fe2000fffe1ff */
[----:B------:R-:W-:Y:S01]  /*2570*/  UMOV UR65, UR45 ;  /* 0x0000002d00417c82 */ /* 0x000fe20008000000 */
[----:B------:R-:W-:Y:S02]  /*2580*/  UTMALDG.2D [UR56], [UR42], desc[UR70] ;  /* 0x000046382a0075b4 */ /* 0x000fe40008009000 */
[----:B------:R-:W-:Y:S01]  /*2590*/  UIMAD UR11, UR22, UR8, UR47 ;  /* 0x00000008160b72a4 */ /* 0x000fe2000f8e022f */
[----:B------:R-:W-:Y:S02]  /*25a0*/  UMOV UR67, UR47 ;  /* 0x0000002f00437c82 */ /* 0x000fe40008000000 */
[----:B------:R-:W-:Y:S01]  /*25b0*/  UMOV UR8, UR15 ;  /* 0x0000000f00087c82 */ /* 0x000fe20008000000 */
[----:B------:R-:W-:Y:S02]  /*25c0*/  UIMAD UR35, UR11, UR6, UR4 ;  /* 0x000000060b2372a4 */ /* 0x000fe4000f8e0204 */
[----:B------:R-:W-:Y:S01]  /*25d0*/  USHF.R.U32.HI UR8, URZ, UR40, UR8 ;  /* 0x00000028ff087299 */ /* 0x000fe20008011608 */
[----:B------:R-:W-:Y:S01]  /*25e0*/  UTMALDG.2D [UR64], [UR42], desc[UR70] ;  /* 0x000046402a0075b4 */ /* 0x000fe20008009000 */
[----:B------:R-:W-:Y:S02]  /*25f0*/  UIADD3.X UR49, UPT, UPT, URZ, UR75, URZ, UP0, !UPT ;  /* 0x0000004bff317290 */ /* 0x000fe400087fe4ff */
[----:B------:R-:W-:Y:S01]  /*2600*/  USEL UR37, UR12, UR8, !UP3 ;  /* 0x000000080c257287 */ /* 0x000fe2000d800000 */
[----:B------:R-:W-:Y:S01]  /*2610*/  UMOV UR61, UR45 ;  /* 0x0000002d003d7c82 */ /* 0x000fe20008000000 */
[----:B------:R-:W-:Y:S02]  /*2620*/  UMOV UR63, UR47 ;  /* 0x0000002f003f7c82 */ /* 0x000fe40008000000 */
[----:B------:R-:W-:Y:S01]  /*2630*/  UIADD3 UR11, UPT, UPT, -UR37, URZ, URZ ;  /* 0x000000ff250b7290 */ /* 0x000fe2000fffe1ff */
[----:B------:R-:W-:Y:S01]  /*2640*/  UTMALDG.2D [UR60], [UR42], desc[UR70] ;  /* 0x0000463c2a0075b4 */ /* 0x000fe20008009000 */
[----:B------:R-:W-:Y:S02]  /*2650*/  UIADD3 UR32, UPT, UPT, UR19, 0x20400, URZ ;  /* 0x0002040013207890 */ /* 0x000fe4000fffe0ff */
[----:B------:R-:W-:Y:S02]  /*2660*/  UIMAD UR12, UR38, UR11, UR12 ;  /* 0x0000000b260c72a4 */ /* 0x000fe4000f8e020c */
[----:B------:R-:W-:Y:S02]  /*2670*/  UPRMT UR14, UR20, 0x5410, URZ ;  /* 0x00005410140e7896 */ /* 0x000fe400080000ff */
[----:B------:R-:W-:Y:S01]  /*2680*/  UIMAD UR36, UR12, UR7, UR5 ;  /* 0x000000070c2472a4 */ /* 0x000fe2000f8e0205 */
[----:B------:R-:W-:Y:S01]  /*2690*/  UMOV UR33, UR45 ;  /* 0x0000002d00217c82 */ /* 0x000fe20008000000 */
[----:B------:R-:W-:Y:S01]  /*26a0*/  UIADD3 UR24, UPT, UPT, UR19, 0x21400, URZ ;  /* 0x0002140013187890 */ /* 0x000fe2000fffe0ff */
[----:B------:R-:W-:Y:S01]  /*26b0*/  UMOV UR25, UR45 ;  /* 0x0000002d00197c82 */ /* 0x000fe20008000000 */
[----:B------:R-:W-:Y:S01]  /*26c0*/  UMOV UR27, UR35 ;  /* 0x00000023001b7c82 */ /* 0x000fe20008000000 */
[----:B------:R-:W-:Y:S02]  /*26d0*/  UMOV UR29, UR37 ;  /* 0x00000025001d7c82 */ /* 0x000fe40008000000 */
[----:B------:R-:W-:Y:S02]  /*26e0*/  UMOV UR28, UR36 ;  /* 0x00000024001c7c82 */ /* 0x000fe40008000000 */
[----:B------:R-:W-:Y:S01]  /*26f0*/  UTMALDG.4D.IM2COL [UR32], [UR48], UR14 ;  /* 0x00000020300073b4 */ /* 0x000fe2000805800e */
[----:B------:R-:W-:Y:S02]  /*2700*/  UIADD3 UR16, UPT, UPT, UR19, 0x22400, URZ ;  /* 0x0002240013107890 */ /* 0x000fe4000fffe0ff */
[----:B------:R-:W-:Y:S01]  /*2710*/  UIADD3 UR8, UPT, UPT, UR19, 0x23400, URZ ;  /* 0x0002340013087890 */ /* 0x000fe2000fffe0ff */
[----:B------:R-:W-:Y:S02]  /*2720*/  UMOV UR17, UR45 ;  /* 0x0000002d00117c82 */ /* 0x000fe40008000000 */
[----:B------:R-:W-:Y:S01]  /*2730*/  UMOV UR19, UR35 ;  /* 0x0000002300137c82 */ /* 0x000fe20008000000 */
[----:B------:R-:W-:Y:S01]  /*2740*/  UMOV UR21, UR37 ;  /* 0x0000002500157c82 */ /* 0x000fe20008000000 */
[----:B------:R-:W-:Y:S01]  /*2750*/  UTMALDG.4D.IM2COL [UR24], [UR48], UR14 ;  /* 0x00000018300073b4 */ /* 0x000fe2000805800e */
[----:B------:R-:W-:Y:S01]  /*2760*/  UMOV UR20, UR36 ;  /* 0x0000002400147c82 */ /* 0x000fe20008000000 */
[----:B------:R-:W-:Y:S01]  /*2770*/  UMOV UR9, UR45 ;  /* 0x0000002d00097c82 */ /* 0x000fe20008000000 */
[----:B------:R-:W-:Y:S01]  /*2780*/  UMOV UR11, UR35 ;  /* 0x00000023000b7c82 */ /* 0x000fe20008000000 */
[----:B------:R-:W-:Y:S01]  /*2790*/  UMOV UR13, UR37 ;  /* 0x00000025000d7c82 */ /* 0x000fe20008000000 */
[----:B------:R-:W-:Y:S01]  /*27a0*/  UMOV UR12, UR36 ;  /* 0x00000024000c7c82 */ /* 0x000fe20008000000 */
[----:B------:R-:W-:Y:S01]  /*27b0*/  UIADD3 UR23, UPT, UPT, UR23, 0x1, URZ ;  /* 0x0000000117177890 */ /* 0x000fe2000fffe0ff */
[----:B------:R-:W-:Y:S03]  /*27c0*/  UTMALDG.4D.IM2COL [UR16], [UR48], UR14 ;  /* 0x00000010300073b4 */ /* 0x000fe6000805800e */
[----:B------:R-:W-:Y:S01]  /*27d0*/  UISETP.NE.AND UP0, UPT, UR23, UR68, UPT ;  /* 0x000000441700728c */ /* 0x000fe2000bf05270 */
[----:B------:R2:W-:Y:S02]  /*27e0*/  UTMALDG.4D.IM2COL [UR8], [UR48], UR14 ;  /* 0x00000008300073b4 */ /* 0x0005e4000805800e */
[----:B--2---:R-:W-:Y:S06]  /*27f0*/  UMOV UR8, UR53 ;  /* 0x0000003500087c82 */ /* 0x004fec0008000000 */
[----:B----4-:R-:W-:Y:S05]  /*2800*/  BRA.U UP0, `(.L_x_28) ;  /* 0xfffffff900a47547 */ /* 0x010fea000b83ffff */
.L_x_23:
[----:B------:R-:W-:Y:S01]  /*2810*/  SHF.L.U32 R5, R11, 0x1f, RZ ;  /* 0x0000001f0b057819 */ /* 0x000fe200000006ff */
[----:B------:R-:W-:-:S03]  /*2820*/  NOP ;  /* 0x0000000000007918 */ /* 0x000fc60000000000 */
[----:B-12---:R-:W1:Y:S02]  /*2830*/  SYNCS.PHASECHK.TRANS64.TRYWAIT P0, [UR54+0xb0], R5 ;  /* 0x0000b005ff0075a7 */ /* 0x006e640008001136 */
[----:B-1----:R-:W-:Y:S05]  /*2840*/  @!P0 BRA `(.L_x_29) ;  /* 0x0000009800d08947 */ /* 0x002fea0003800000 */
.L_x_164:
[----:B-1----:R-:W1:Y:S01]  /*2850*/  LDS.128 R4, [UR54+0xf0] ;  /* 0x0000f036ff047984 */ /* 0x002e620008000c00 */
[----:B------:R-:W-:Y:S02]  /*2860*/  UIADD3 UR4, UPT, UPT, UR54, 0xb8, URZ ;  /* 0x000000b836047890 */ /* 0x000fe4000fffe0ff */
[----:B------:R-:W-:Y:S01]  /*2870*/  UISETP.GE.AND UP0, UPT, UR39, 0x1, UPT ;  /* 0x000000012700788c */ /* 0x000fe2000bf06270 */
[----:B------:R-:W-:Y:S01]  /*2880*/  @!PT LDS RZ, [RZ] ;  /* 0x00000000fffff984 */ /* 0x000fe20000000800 */
[----:B------:R-:W-:Y:S01]  /*2890*/  @!PT LDS RZ, [RZ] ;  /* 0x00000000fffff984 */ /* 0x000fe20000000800 */
[----:B------:R-:W-:Y:S01]  /*28a0*/  @!PT LDS RZ, [RZ] ;  /* 0x00000000fffff984 */ /* 0x000fe20000000800 */
[----:B------:R-:W-:Y:S01]  /*28b0*/  @!PT LDS RZ, [RZ] ;  /* 0x00000000fffff984 */ /* 0x000fe20000000800 */
[----:B------:R2:W-:Y:S06]  /*28c0*/  MEMBAR.ALL.CTA ;  /* 0x0000000000007992 */ /* 0x0005ec0000008000 */
[----:B--2---:R-:W2:Y:S01]  /*28d0*/  FENCE.VIEW.ASYNC.S ;  /* 0x00000000000073c6 */ /* 0x004ea20000000000 */
[----:B------:R-:W-:-:S09]  /*28e0*/  UPRMT UR4, URZ, 0x654, UR4 ;  /* 0x00000654ff047896 */ /* 0x000fd20008000004 */
[----:B--2---:R-:W-:Y:S01]  /*28f0*/  SYNCS.ARRIVE.TRANS64.RED.A1T0 RZ, [UR4], RZ ;  /* 0x000000ffffff79a7 */ /* 0x004fe20008100404 */
[----:B-1----:R-:W-:-:S13]  /*2900*/  LOP3.LUT P0, RZ, R6, 0x1, RZ, 0xc0, !PT ;  /* 0x0000000106ff7812 */ /* 0x002fda000780c0ff */
[----:B------:R-:W-:Y:S01]  /*2910*/  VOTEU.ANY UP1, P0 ;  /* 0x0000000000ff7886 */ /* 0x000fe20000020100 */
[----:B------:R-:W-:-:S13]  /*2920*/  PLOP3.LUT P0, PT, PT, PT, UP1, 0x80, 0x8 ;  /* 0x000000000008781c */ /* 0x000fda0003f0f018 */
[----:B------:R-:W-:Y:S02]  /*2930*/  @P0 MOV R0, R4 ;  /* 0x0000000400000202 */ /* 0x000fe40000000f00 */
[----:B------:R-:W-:Y:S02]  /*2940*/  @P0 LOP3.LUT R4, R5, 0xffff, RZ, 0xc0, !PT ;  /* 0x0000ffff05040812 */ /* 0x000fe400078ec0ff */
[----:B------:R-:W-:Y:S02]  /*2950*/  @P0 R2UR UR6, R0 ;  /* 0x00000000000602ca */ /* 0x000fe400000e0000 */
[----:B------:R-:W-:-:S11]  /*2960*/  @P0 R2UR UR5, R4 ;  /* 0x00000000040502ca */ /* 0x000fd600000e0000 */
[----:B------:R-:W-:Y:S02]  /*2970*/  @UP1 UMOV UR76, UR6 ;  /* 0x00000006004c1c82 */ /* 0x000fe40008000000 */
[----:B------:R-:W-:Y:S01]  /*2980*/  @UP1 UMOV UR73, UR5 ;  /* 0x0000000500491c82 */ /* 0x000fe20008000000 */
[----:B------:R-:W-:Y:S05]  /*2990*/  BRA.U !UP0, `(.L_x_30) ;  /* 0x0000000108dc7547 */ /* 0x000fea000b800000 */
[----:B------:R-:W1:Y:S01]  /*29a0*/  LDCU.128 UR16, c[0x0][0xb10] ;  /* 0x00016200ff1077ac */ /* 0x000e620008000c00 */
[----:B------:R-:W-:Y:S02]  /*29b0*/  R2UR UR8, R2 ;  /* 0x00000000020872ca */ /* 0x000fe400000e0000 */
[----:B------:R-:W-:Y:S01]  /*29c0*/  R2UR UR12, R3 ;  /* 0x00000000030c72ca */ /* 0x000fe200000e0000 */
[----:B------:R-:W2:Y:S01]  /*29d0*/  LDCU UR20, c[0x0][0xb20] ;  /* 0x00016400ff1477ac */ /* 0x000ea20008000800 */
[----:B------:R-:W3:Y:S01]  /*29e0*/  LDCU UR13, c[0x0][0xb0c] ;  /* 0x00016180ff0d77ac */ /* 0x000ee20008000800 */
[----:B------:R-:W4:Y:S01]  /*29f0*/  LDCU.64 UR14, c[0x0][0xb28] ;  /* 0x00016500ff0e77ac */ /* 0x000f220008000a00 */
[----:B------:R-:W-:-:S07]  /*2a00*/  UISETP.NE.AND UP3, UPT, UR39, 0x1, UPT ;  /* 0x000000012700788c */ /* 0x000fce000bf65270 */
[----:B-1----:R-:W-:Y:S02]  /*2a10*/  UIMAD.WIDE.U32 UR4, UR8, UR19, URZ ;  /* 0x00000013080472a5 */ /* 0x002fe4000f8e00ff */
[----:B------:R-:W-:Y:S02]  /*2a20*/  UIMAD.WIDE.U32 UR6, UR12, UR16, URZ ;  /* 0x000000100c0672a5 */ /* 0x000fe4000f8e00ff */
[----:B------:R-:W-:Y:S02]  /*2a30*/  UISETP.NE.AND UP0, UPT, UR18, 0x1, UPT ;  /* 0x000000011200788c */ /* 0x000fe4000bf05270 */
[----:B------:R-:W-:Y:S01]  /*2a40*/  UIMAD.WIDE.U32 UR10, UR73, UR19, URZ ;  /* 0x00000013490a72a5 */ /* 0x000fe2000f8e00ff */
[----:B------:R-:W-:Y:S01]  /*2a50*/  UMOV UR4, UR5 ;  /* 0x0000000500047c82 */ /* 0x000fe20008000000 */
[----:B---3--:R-:W-:Y:S02]  /*2a60*/  UISETP.NE.AND UP2, UPT, UR13, 0x1, UPT ;  /* 0x000000010d00788c */ /* 0x008fe4000bf45270 */
[----:B--2---:R-:W-:-:S03]  /*2a70*/  USHF.R.U32.HI UR5, URZ, UR20, UR4 ;  /* 0x00000014ff057299 */ /* 0x004fc60008011604 */
[----:B------:R-:W-:Y:S01]  /*2a80*/  UMOV UR4, UR7 ;  /* 0x0000000700047c82 */ /* 0x000fe20008000000 */
[----:B------:R-:W-:Y:S02]  /*2a90*/  USEL UR5, UR8, UR5, !UP0 ;  /* 0x0000000508057287 */ /* 0x000fe4000c000000 */
[----:B------:R-:W-:Y:S02]  /*2aa0*/  USHF.R.U32.HI UR4, URZ, UR17, UR4 ;  /* 0x00000011ff047299 */ /* 0x000fe40008011604 */
[----:B----4-:R-:W-:Y:S02]  /*2ab0*/  UIMAD.WIDE.U32 UR6, UR5, UR14, URZ ;  /* 0x0000000e050672a5 */ /* 0x010fe4000f8e00ff */
[----:B------:R-:W-:Y:S02]  /*2ac0*/  USEL UR12, UR12, UR4, !UP2 ;  /* 0x000000040c0c7287 */ /* 0x000fe4000d000000 */
[----:B------:R-:W-:Y:S01]  /*2ad0*/  UIMAD.WIDE.U32 UR8, UR76, UR16, URZ ;  /* 0x000000104c0872a5 */ /* 0x000fe2000f8e00ff */
[----:B------:R-:W-:Y:S01]  /*2ae0*/  UMOV UR4, UR11 ;  /* 0x0000000b00047c82 */ /* 0x000fe20008000000 */
[----:B------:R-:W-:Y:S01]  /*2af0*/  UIMAD.WIDE.U32 UR10, UR12, UR14, URZ ;  /* 0x0000000e0c0a72a5 */ /* 0x000fe2000f8e00ff */
[----:B------:R-:W-:Y:S01]  /*2b00*/  UMOV UR6, UR7 ;  /* 0x0000000700067c82 */ /* 0x000fe20008000000 */
[----:B------:R-:W-:-:S02]  /*2b10*/  USHF.R.U32.HI UR4, URZ, UR20, UR4 ;  /* 0x00000014ff047299 */ /* 0x000fc40008011604 */
[----:B------:R-:W-:Y:S01]  /*2b20*/  @UP3 USHF.R.U32.HI UR5, URZ, UR15, UR6 ;  /* 0x0000000fff053299 */ /* 0x000fe20008011606 */
[----:B------:R-:W-:Y:S02]  /*2b30*/  UMOV UR8, UR9 ;  /* 0x0000000900087c82 */ /* 0x000fe40008000000 */
[----:B------:R-:W-:Y:S01]  /*2b40*/  UMOV UR6, UR11 ;  /* 0x0000000b00067c82 */ /* 0x000fe20008000000 */
[----:B------:R-:W-:Y:S02]  /*2b50*/  USHF.R.U32.HI UR17, URZ, UR17, UR8 ;  /* 0x00000011ff117299 */ /* 0x000fe40008011608 */
[----:B------:R-:W-:Y:S02]  /*2b60*/  @UP3 USHF.R.U32.HI UR12, URZ, UR15, UR6 ;  /* 0x0000000fff0c3299 */ /* 0x000fe40008011606 */
[----:B------:R-:W-:Y:S02]  /*2b70*/  USEL UR4, UR73, UR4, !UP0 ;  /* 0x0000000449047287 */ /* 0x000fe4000c000000 */
[----:B------:R-:W-:-:S02]  /*2b80*/  UIMAD UR6, UR39, UR5, URZ ;  /* 0x00000005270672a4 */ /* 0x000fc4000f8e02ff */
[----:B------:R-:W-:Y:S02]  /*2b90*/  USEL UR5, UR76, UR17, !UP2 ;  /* 0x000000114c057287 */ /* 0x000fe4000d000000 */
[----:B------:R-:W-:Y:S02]  /*2ba0*/  UIMAD UR8, UR39, UR12, URZ ;  /* 0x0000000c270872a4 */ /* 0x000fe4000f8e02ff */
[----:B------:R-:W-:Y:S02]  /*2bb0*/  UISETP.GE.AND UP0, UPT, UR4, UR6, UPT ;  /* 0x000000060400728c */ /* 0x000fe4000bf06270 */
[----:B------:R-:W-:Y:S02]  /*2bc0*/  UIMAD.WIDE.U32 UR6, UR4, UR14, URZ ;  /* 0x0000000e040672a5 */ /* 0x000fe4000f8e00ff */
[----:B------:R-:W-:Y:S02]  /*2bd0*/  UISETP.GE.OR UP0, UPT, UR5, UR8, UP0 ;  /* 0x000000080500728c */ /* 0x000fe40008706670 */
[----:B------:R-:W-:-:S02]  /*2be0*/  UIMAD.WIDE.U32 UR8, UR5, UR14, URZ ;  /* 0x0000000e050872a5 */ /* 0x000fc4000f8e00ff */
[----:B------:R-:W-:Y:S01]  /*2bf0*/  UIADD3 UR10, UPT, UPT, -UR4, URZ, URZ ;  /* 0x000000ff040a7290 */ /* 0x000fe2000fffe1ff */
[----:B------:R-:W-:Y:S02]  /*2c00*/  UMOV UR6, UR7 ;  /* 0x0000000700067c82 */ /* 0x000fe40008000000 */
[----:B------:R-:W-:Y:S02]  /*2c10*/  USHF.R.U32.HI UR6, URZ, UR15, UR6 ;  /* 0x0000000fff067299 */ /* 0x000fe40008011606 */
[----:B------:R-:W-:Y:S02]  /*2c20*/  UIMAD UR10, UR18, UR10, UR73 ;  /* 0x0000000a120a72a4 */ /* 0x000fe4000f8e0249 */
[----:B------:R-:W-:Y:S01]  /*2c30*/  USEL UR6, UR4, UR6, !UP3 ;  /* 0x0000000604067287 */ /* 0x000fe2000d800000 */
[----:B------:R-:W-:Y:S01]  /*2c40*/  @!UP0 UMOV UR7, UR9 ;  /* 0x0000000900078c82 */ /* 0x000fe20008000000 */
[----:B------:R-:W-:Y:S02]  /*2c50*/  UIADD3 UR9, UPT, UPT, -UR5, URZ, URZ ;  /* 0x000000ff05097290 */ /* 0x000fe4000fffe1ff */
[----:B------:R-:W-:-:S02]  /*2c60*/  @!UP0 USHF.R.U32.HI UR7, URZ, UR15, UR7 ;  /* 0x0000000fff078299 */ /* 0x000fc40008011607 */
[----:B------:R-:W-:Y:S02]  /*2c70*/  UIADD3 UR8, UPT, UPT, -UR6, URZ, URZ ;  /* 0x000000ff06087290 */ /* 0x000fe4000fffe1ff */
[----:B------:R-:W-:Y:S02]  /*2c80*/  @!UP0 USEL UR7, UR5, UR7, !UP3 ;  /* 0x0000000705078287 */ /* 0x000fe4000d800000 */
[----:B------:R-:W-:Y:S02]  /*2c90*/  UIMAD UR8, UR39, UR8, UR4 ;  /* 0x00000008270872a4 */ /* 0x000fe4000f8e0204 */
[----:B------:R-:W-:Y:S02]  /*2ca0*/  @!UP0 UIADD3 UR6, UPT, UPT, UR6, -UR7, URZ ;  /* 0x8000000706068290 */ /* 0x000fe4000fffe0ff */
[----:B------:R-:W-:Y:S02]  /*2cb0*/  @!UP0 UIMAD UR7, UR8, UR12, UR7 ;  /* 0x0000000c080782a4 */ /* 0x000fe4000f8e0207 */
[----:B------:R-:W-:-:S02]  /*2cc0*/  @!UP0 UIMAD UR4, UR39, UR6, UR5 ;  /* 0x00000006270482a4 */ /* 0x000fc4000f8e0205 */
[----:B------:R-:W-:Y:S02]  /*2cd0*/  UIMAD UR6, UR13, UR9, UR76 ;  /* 0x000000090d0672a4 */ /* 0x000fe4000f8e024c */
[----:B------:R-:W-:Y:S01]  /*2ce0*/  UIMAD UR73, UR4, UR18, UR10 ;  /* 0x00000012044972a4 */ /* 0x000fe2000f8e020a */
[----:B------:R-:W-:Y:S02]  /*2cf0*/  @!UP0 UMOV UR5, UR7 ;  /* 0x0000000700058c82 */ /* 0x000fe40008000000 */
[----:B------:R-:W-:-:S12]  /*2d00*/  UIMAD UR76, UR5, UR13, UR6 ;  /* 0x0000000d054c72a4 */ /* 0x000fd8000f8e0206 */
.L_x_30:
        /* <DEDUP_REMOVED lines=20> */
.L_x_31:
[----:B------:R-:W-:Y:S02]  /*2e50*/  R2UR UR5, R64 ;  /* 0x00000000400572ca */ /* 0x000fe400000e0000 */
[----:B------:R-:W-:Y:S02]  /*2e60*/  R2UR UR4, R63 ;  /* 0x000000003f0472ca */ /* 0x000fe400000e0000 */
[----:B------:R-:W-:Y:S02]  /*2e70*/  PLOP3.LUT P1, PT, PT, PT, PT, 0x80, 0x8 ;  /* 0x000000000008781c */ /* 0x000fe40003f2f070 */
[----:B------:R-:W-:-:S07]  /*2e80*/  LOP3.LUT R11, R11, 0x1, RZ, 0x3c, !PT ;  /* 0x000000010b0b7812 */ /* 0x000fce00078e3cff */
[----:B------:R-:W-:Y:S02]  /*2e90*/  UIADD3 UR24, UPT, UPT, UR76, UR5, URZ ;  /* 0x000000054c187290 */ /* 0x000fe4000fffe0ff */
[----:B------:R-:W-:Y:S01]  /*2ea0*/  UIADD3 UR20, UPT, UPT, UR73, UR4, URZ ;  /* 0x0000000449147290 */ /* 0x000fe2000fffe0ff */
[----:B------:R-:W-:Y:S11]  /*2eb0*/  BRA.U UP1, `(.L_x_32) ;  /* 0xffffffe501947547 */ /* 0x000ff6000b83ffff */
[----:B------:R-:W-:Y:S01]  /*2ec0*/  UIADD3 UR54, UPT, UPT, UR54, 0x30, URZ ;  /* 0x0000003036367890 */ /* 0x000fe2000fffe0ff */
[----:B------:R-:W-:-:S03]  /*2ed0*/  MOV R3, UR52 ;  /* 0x0000003400037c02 */ /* 0x000fc60008000f00 */
[----:B------:R-:W-:Y:S01]  /*2ee0*/  ULEA UR4, UR53, UR54, 0x3 ;  /* 0x0000003635047291 */ /* 0x000fe2000f8e18ff */
[----:B------:R-:W-:-:S08]  /*2ef0*/  SHF.L.U32 R3, R3, 0x1f, RZ ;  /* 0x0000001f03037819 */ /* 0x000fd000000006ff */
[----:B------:R-:W1:Y:S02]  /*2f00*/  SYNCS.PHASECHK.TRANS64.TRYWAIT P0, [UR4], R3 ;  /* 0x00000003ff0075a7 */ /* 0x000e640008001104 */
[----:B-1----:R-:W-:Y:S05]  /*2f10*/  @!P0 BRA `(.L_x_33) ;  /* 0x0000009400348947 */ /* 0x002fea0003800000 */
.L_x_166:
[----:B------:R-:W-:-:S04]  /*2f20*/  UIADD3 UR4, UPT, UPT, UR53, 0x1, URZ ;  /* 0x0000000135047890 */ /* 0x000fc8000fffe0ff */
[----:B------:R-:W-:-:S04]  /*2f30*/  UISETP.NE.AND UP0, UPT, UR4, 0x6, UPT ;  /* 0x000000060400788c */ /* 0x000fc8000bf05270 */
[----:B------:R-:W-:Y:S02]  /*2f40*/  USEL UR5, URZ, 0x1, UP0 ;  /* 0x00000001ff057887 */ /* 0x000fe40008000000 */
[----:B------:R-:W-:Y:S02]  /*2f50*/  USEL UR4, UR4, URZ, UP0 ;  /* 0x000000ff04047287 */ /* 0x000fe40008000000 */
[----:B------:R-:W-:Y:S02]  /*2f60*/  ULOP3.LUT UR6, UR52, UR5, URZ, 0x3c, !UPT ;  /* 0x0000000534067292 */ /* 0x000fe4000f8e3cff */
[----:B------:R-:W-:-:S04]  /*2f70*/  ULEA UR5, UR4, UR54, 0x3 ;  /* 0x0000003604057291 */ /* 0x000fc8000f8e18ff */
[----:B-1----:R-:W-:-:S04]  /*2f80*/  MOV R3, UR6 ;  /* 0x0000000600037c02 */ /* 0x002fc80008000f00 */
[----:B------:R-:W-:-:S04]  /*2f90*/  SHF.L.U32 R3, R3, 0x1f, RZ ;  /* 0x0000001f03037819 */ /* 0x000fc800000006ff */
[----:B------:R-:W1:Y:S02]  /*2fa0*/  SYNCS.PHASECHK.TRANS64.TRYWAIT P0, [UR5], R3 ;  /* 0x00000003ff0075a7 */ /* 0x000e640008001105 */
[----:B-1----:R-:W-:Y:S05]  /*2fb0*/  @!P0 BRA `(.L_x_34) ;  /* 0x0000009400248947 */ /* 0x002fea0003800000 */
.L_x_168:
        /* <DEDUP_REMOVED lines=10> */
.L_x_170:
        /* <DEDUP_REMOVED lines=10> */
.L_x_172:
        /* <DEDUP_REMOVED lines=10> */
.L_x_174:
[----:B------:R-:W-:-:S04]  /*31a0*/  UIADD3 UR4, UPT, UPT, UR4, 0x1, URZ ;  /* 0x0000000104047890 */ /* 0x000fc8000fffe0ff */
[----:B------:R-:W-:-:S04]  /*31b0*/  UISETP.NE.AND UP0, UPT, UR4, 0x6, UPT ;  /* 0x000000060400788c */ /* 0x000fc8000bf05270 */
[----:B------:R-:W-:Y:S02]  /*31c0*/  USEL UR5, URZ, 0x1, UP0 ;  /* 0x00000001ff057887 */ /* 0x000fe40008000000 */
[----:B------:R-:W-:Y:S02]  /*31d0*/  USEL UR4, UR4, URZ, UP0 ;  /* 0x000000ff04047287 */ /* 0x000fe40008000000 */
[----:B------:R-:W-:Y:S02]  /*31e0*/  ULOP3.LUT UR5, UR6, UR5, URZ, 0x3c, !UPT ;  /* 0x0000000506057292 */ /* 0x000fe4000f8e3cff */
[----:B------:R-:W-:-:S04]  /*31f0*/  ULEA UR4, UR4, UR54, 0x3 ;  /* 0x0000003604047291 */ /* 0x000fc8000f8e18ff */
[----:B------:R-:W-:Y:S02]  /*3200*/  IMAD.U32 R2, RZ, RZ, UR5 ;  /* 0x00000005ff027e24 */ /* 0x000fe4000f8e00ff */
[----:B-1----:R-:W-:-:S03]  /*3210*/  MOV R0, UR4 ;  /* 0x0000000400007c02 */ /* 0x002fc60008000f00 */
[----:B------:R-:W-:-:S07]  /*3220*/  SHF.L.U32 R3, R2, 0x1f, RZ ;  /* 0x0000001f02037819 */ /* 0x000fce00000006ff */
.L_x_38:
[----:B-1----:R1:W2:Y:S02]  /*3230*/  SYNCS.PHASECHK.TRANS64.TRYWAIT P0, [R0+URZ], R3 ;  /* 0x00000003000075a7 */ /* 0x0022a400080011ff */
[----:B--2---:R-:W-:Y:S05]  /*3240*/  @!P0 NANOSLEEP.SYNCS 0x989680 ;  /* 0x009896800000895d */ /* 0x004fea0003900000 */
[----:B------:R-:W2:Y:S02]  /*3250*/  @!P0 SYNCS.PHASECHK.TRANS64 P0, [R0+URZ], R3 ;  /* 0x00000003000085a7 */ /* 0x000ea400080010ff */
[----:B--2---:R-:W-:Y:S05]  /*3260*/  @P0 EXIT ;  /* 0x000000000000094d */ /* 0x004fea0003800000 */
[----:B------:R-:W-:Y:S05]  /*3270*/  BRA `(.L_x_38) ;  /* 0xfffffffc00ec7947 */ /* 0x000fea000383ffff */
.L_x_16:
[----:B------:R-:W2:Y:S02]  /*3280*/  S2UR UR4, SR_CgaCtaId ;  /* 0x00000000000479c3 */ /* 0x000ea40000008800 */
[----:B--2---:R-:W-:-:S04]  /*3290*/  UISETP.NE.AND UP0, UPT, UR4, URZ, UPT ;  /* 0x000000ff0400728c */ /* 0x004fc8000bf05270 */
[----:B------:R-:W-:-:S09]  /*32a0*/  UISETP.NE.OR UP0, UPT, UR18, 0x1, UP0 ;  /* 0x000000011200788c */ /* 0x000fd20008705670 */
[----:B------:R-:W-:Y:S05]  /*32b0*/  BRA.U UP0, `(.L_x_39) ;  /* 0x0000000100b47547 */ /* 0x000fea000b800000 */
[----:B------:R-:W2:Y:S01]  /*32c0*/  S2UR UR5, SR_CgaCtaId ;  /* 0x00000000000579c3 */ /* 0x000ea20000008800 */
[----:B------:R-:W-:Y:S01]  /*32d0*/  UMOV UR4, 0x400 ;  /* 0x0000040000047882 */ /* 0x000fe20000000000 */
[----:B------:R-:W-:Y:S01]  /*32e0*/  HFMA2 R3, -RZ, RZ, 0, 5.9604644775390625e-08 ;  /* 0x00000001ff037431 */ /* 0x000fe200000001ff */
[----:B------:R-:W-:Y:S01]  /*32f0*/  ISETP.NE.AND P0, PT, R0, RZ, PT ;  /* 0x000000ff0000720c */ /* 0x000fe20003f05270 */
[----:B------:R-:W-:Y:S01]  /*3300*/  IMAD.MOV.U32 R8, RZ, RZ, RZ ;  /* 0x000000ffff087224 */ /* 0x000fe200078e00ff */
[----:B--2---:R-:W-:-:S04]  /*3310*/  ULEA UR4, UR5, UR4, 0x18 ;  /* 0x0000000405047291 */ /* 0x004fc8000f8ec0ff */
[----:B------:R-:W-:Y:S02]  /*3320*/  UIADD3 UR5, UPT, UPT, UR4, 0xb8, URZ ;  /* 0x000000b804057890 */ /* 0x000fe4000fffe0ff */
[----:B------:R-:W-:Y:S02]  /*3330*/  UIADD3 UR8, UPT, UPT, UR4, 0xb0, URZ ;  /* 0x000000b004087890 */ /* 0x000fe4000fffe0ff */
[----:B------:R-:W-:-:S12]  /*3340*/  UPRMT UR5, URZ, 0x654, UR5 ;  /* 0x00000654ff057896 */ /* 0x000fd80008000005 */
.L_x_42:
[----:B------:R-:W-:Y:S01]  /*3350*/  SHF.L.U32 R7, R3, 0x1f, RZ ;  /* 0x0000001f03077819 */ /* 0x000fe200000006ff */
[----:B------:R-:W-:Y:S02]  /*3360*/  IMAD.U32 R9, RZ, RZ, UR8 ;  /* 0x00000008ff097e24 */ /* 0x000fe4000f8e00ff */
[----:B------:R-:W-:Y:S01]  /*3370*/  @!P0 IMAD.MOV.U32 R5, RZ, RZ, 0x10 ;  /* 0x00000010ff058424 */ /* 0x000fe200078e00ff */
[----:B------:R-:W2:Y:S02]  /*3380*/  SYNCS.PHASECHK.TRANS64.TRYWAIT P1, [UR4+0xb8], R7 ;  /* 0x0000b807ff0075a7 */ /* 0x000ea40008021104 */
[----:B------:R-:W-:-:S04]  /*3390*/  PRMT R9, R0, 0x654, R9 ;  /* 0x0000065400097816 */ /* 0x000fc80000000009 */
[----:B------:R-:W-:Y:S01]  /*33a0*/  SEL R2, R9, R2, !P0 ;  /* 0x0000000209027207 */ /* 0x000fe20004000000 */
[----:B--2---:R-:W-:Y:S06]  /*33b0*/  @!P1 BRA `(.L_x_40) ;  /* 0x0000009000849947 */ /* 0x004fec0003800000 */
.L_x_176:
[----:B------:R-:W-:Y:S01]  /*33c0*/  UIADD3 UR6, UPT, UPT, UR4, 0xf0, URZ ;  /* 0x000000f004067890 */ /* 0x000fe2000fffe0ff */
[----:B------:R3:W-:Y:S01]  /*33d0*/  @!P0 SYNCS.ARRIVE.TRANS64.RED RZ, [R2+URZ], R5 ;  /* 0x0000000502ff89a7 */ /* 0x0007e200080004ff */
[----:B------:R-:W-:Y:S01]  /*33e0*/  UIADD3 UR7, UPT, UPT, UR4, 0xb0, URZ ;  /* 0x000000b004077890 */ /* 0x000fe2000fffe0ff */
[----:B------:R-:W-:-:S08]  /*33f0*/  LOP3.LUT R3, R3, 0x1, RZ, 0x3c, !PT ;  /* 0x0000000103037812 */ /* 0x000fd000078e3cff */
[----:B------:R-:W-:Y:S06]  /*3400*/  UGETNEXTWORKID.BROADCAST [UR6], [UR7] ;  /* 0x00000000060073ca */ /* 0x000fec0008000100 */
[----:B---3--:R-:W-:-:S04]  /*3410*/  SHF.L.U32 R5, R8, 0x1f, RZ ;  /* 0x0000001f08057819 */ /* 0x008fc800000006ff */
[----:B------:R-:W3:Y:S02]  /*3420*/  SYNCS.PHASECHK.TRANS64.TRYWAIT P1, [UR4+0xb0], R5 ;  /* 0x0000b005ff0075a7 */ /* 0x000ee40008021104 */
[----:B---3--:R-:W-:Y:S05]  /*3430*/  @!P1 BRA `(.L_x_41) ;  /* 0x00000090007c9947 */ /* 0x008fea0003800000 */
.L_x_178:
[----:B--2---:R-:W2:Y:S01]  /*3440*/  LDS.128 R4, [UR4+0xf0] ;  /* 0x0000f004ff047984 */ /* 0x004ea20008000c00 */
[----:B------:R-:W-:Y:S01]  /*3450*/  LOP3.LUT R8, R8, 0x1, RZ, 0x3c, !PT ;  /* 0x0000000108087812 */ /* 0x000fe200078e3cff */
[----:B------:R-:W-:Y:S01]  /*3460*/  @!PT LDS RZ, [RZ] ;  /* 0x00000000fffff984 */ /* 0x000fe20000000800 */
[----:B------:R-:W-:Y:S01]  /*3470*/  @!PT LDS RZ, [RZ] ;  /* 0x00000000fffff984 */ /* 0x000fe20000000800 */
[----:B------:R-:W-:Y:S01]  /*3480*/  @!PT LDS RZ, [RZ] ;  /* 0x00000000fffff984 */ /* 0x000fe20000000800 */
[----:B------:R-:W-:Y:S01]  /*3490*/  @!PT LDS RZ, [RZ] ;  /* 0x00000000fffff984 */ /* 0x000fe20000000800 */
[----:B------:R3:W-:Y:S06]  /*34a0*/  MEMBAR.ALL.CTA ;  /* 0x0000000000007992 */ /* 0x0007ec0000008000 */
[----:B---3--:R-:W3:Y:S02]  /*34b0*/  FENCE.VIEW.ASYNC.S ;  /* 0x00000000000073c6 */ /* 0x008ee40000000000 */
[----:B---3--:R-:W-:Y:S01]  /*34c0*/  SYNCS.ARRIVE.TRANS64.RED.A1T0 RZ, [UR5], RZ ;  /* 0x000000ffffff79a7 */ /* 0x008fe20008100405 */
[----:B--2---:R-:W-:-:S13]  /*34d0*/  LOP3.LUT P1, RZ, R6, 0x1, RZ, 0xc0, !PT ;  /* 0x0000000106ff7812 */ /* 0x004fda000782c0ff */
[----:B------:R-:W-:Y:S05]  /*34e0*/  @P1 BRA `(.L_x_42) ;  /* 0xfffffffc00981947 */ /* 0x000fea000383ffff */
[----:B------:R-:W-:-:S04]  /*34f0*/  SHF.L.U32 R0, R3, 0x1f, RZ ;  /* 0x0000001f03007819 */ /* 0x000fc800000006ff */
[----:B------:R-:W2:Y:S02]  /*3500*/  SYNCS.PHASECHK.TRANS64 P0, [UR4+0xb8], R0 ;  /* 0x0000b800ff0075a7 */ /* 0x000ea40008001004 */
[----:B-12---:R-:W-:Y:S05]  /*3510*/  @P0 EXIT ;  /* 0x000000000000094d */ /* 0x006fea0003800000 */
[----:B------:R-:W-:-:S07]  /*3520*/  MOV R0, UR4 ;  /* 0x0000000400007c02 */ /* 0x000fce0008000f00 */
.L_x_43:
[----:B-1----:R-:W-:-:S04]  /*3530*/  SHF.L.U32 R5, R3, 0x1f, RZ ;  /* 0x0000001f03057819 */ /* 0x002fc800000006ff */
[----:B------:R1:W2:Y:S03]  /*3540*/  SYNCS.PHASECHK.TRANS64.TRYWAIT P0, [R0+URZ+0xb8], R5 ;  /* 0x0000b805000075a7 */ /* 0x0002a600080011ff */
[----:B--2---:R-:W-:Y:S05]  /*3550*/  @!P0 NANOSLEEP.SYNCS 0x989680 ;  /* 0x009896800000895d */ /* 0x004fea0003900000 */
[----:B------:R-:W2:Y:S02]  /*3560*/  @!P0 SYNCS.PHASECHK.TRANS64 P0, [R0+URZ+0xb8], R5 ;  /* 0x0000b805000085a7 */ /* 0x000ea400080010ff */
[----:B--2---:R-:W-:Y:S05]  /*3570*/  @P0 EXIT ;  /* 0x000000000000094d */ /* 0x004fea0003800000 */
[----:B------:R-:W-:Y:S05]  /*3580*/  BRA `(.L_x_43) ;  /* 0xfffffffc00e87947 */ /* 0x000fea000383ffff */
.L_x_39:
[----:B------:R-:W-:-:S09]  /*3590*/  UISETP.NE.AND UP0, UPT, UR18, URZ, UPT ;  /* 0x000000ff1200728c */ /* 0x000fd2000bf05270 */
[----:B------:R-:W-:Y:S05]  /*35a0*/  BRA.U UP0, `(.L_x_44) ;  /* 0x0000000d00847547 */ /* 0x000fea000b800000 */
[----:B------:R-:W2:Y:S01]  /*35b0*/  S2UR UR7, SR_CgaCtaId ;  /* 0x00000000000779c3 */ /* 0x000ea20000008800 */
[----:B------:R-:W-:Y:S01]  /*35c0*/  UMOV UR4, 0x40 ;  /* 0x0000004000047882 */ /* 0x000fe20000000000 */
[----:B------:R-:W-:Y:S01]  /*35d0*/  NOP ;  /* 0x0000000000007918 */ /* 0x000fe20000000000 */
[----:B------:R-:W-:Y:S01]  /*35e0*/  UMOV UR6, 0x400 ;  /* 0x0000040000067882 */ /* 0x000fe20000000000 */
[----:B--2---:R-:W-:Y:S02]  /*35f0*/  ULEA UR5, UR7, UR4, 0x18 ;  /* 0x0000000407057291 */ /* 0x004fe4000f8ec0ff */
[----:B------:R-:W-:-:S07]  /*3600*/  ULEA UR6, UR7, UR6, 0x18 ;  /* 0x0000000607067291 */ /* 0x000fce000f8ec0ff */
[----:B------:R-:W2:Y:S02]  /*3610*/  LDS.U8 R0, [UR5+0x1c] ;  /* 0x00001c05ff007984 */ /* 0x000ea40008000000 */
[----:B--2---:R-:W-:-:S13]  /*3620*/  ISETP.NE.AND P0, PT, R0, RZ, PT ;  /* 0x000000ff0000720c */ /* 0x004fda0003f05270 */
[----:B------:R-:W-:Y:S05]  /*3630*/  @P0 BRA `(.L_x_45) ;  /* 0x0000000000580947 */ /* 0x000fea0003800000 */
[----:B------:R-:W-:-:S13]  /*3640*/  ELECT P0, URZ, PT ;  /* 0x0000000000ff782f */ /* 0x000fda0003800000 */
[----:B------:R-:W-:Y:S05]  /*3650*/  @!P0 BRA `(.L_x_46) ;  /* 0x0000000000608947 */ /* 0x000fea0003800000 */
[----:B------:R-:W-:Y:S01]  /*3660*/  UMOV UR4, 0x10 ;  /* 0x0000001000047882 */ /* 0x000fe20000000000 */
[----:B------:R-:W-:Y:S01]  /*3670*/  HFMA2 R0, -RZ, RZ, 0, 5.9604644775390625e-08 ;  /* 0x00000001ff007431 */ /* 0x000fe200000001ff */
[----:B------:R-:W-:-:S03]  /*3680*/  MOV R2, 0xffff ;  /* 0x0000ffff00027802 */ /* 0x000fc60000000f00 */
[----:B------:R-:W-:Y:S04]  /*3690*/  DEPBAR.LE SB2, 0x36 ;  /* 0x0000ad800000791a */ /* 0x000fe80000000000 */
[----:B------:R-:W2:Y:S02]  /*36a0*/  UTCATOMSWS.FIND_AND_SET.ALIGN UP0, UR4, UR4 ;  /* 0x00000004000475e3 */ /* 0x000ea40008000800 */
[----:B--2---:R-:W-:Y:S01]  /*36b0*/  MOV R3, UR4 ;  /* 0x0000000400037c02 */ /* 0x004fe20008000f00 */
[----:B------:R-:W-:Y:S06]  /*36c0*/  BRA.U UP0, `(.L_x_47) ;  /* 0x0000000100187547 */ /* 0x000fec000b800000 */
.L_x_48:
[----:B------:R-:W-:Y:S05]  /*36d0*/  NANOSLEEP 0x64 ;  /* 0x000000640000795d */ /* 0x000fea0003800000 */
[----:B------:R-:W-:-:S05]  /*36e0*/  UMOV UR4, 0x10 ;  /* 0x0000001000047882 */ /* 0x000fca0000000000 */
[----:B------:R-:W-:Y:S04]  /*36f0*/  DEPBAR.LE SB2, 0x36 ;  /* 0x0000ad800000791a */ /* 0x000fe80000000000 */
[----:B------:R-:W2:Y:S02]  /*3700*/  UTCATOMSWS.FIND_AND_SET.ALIGN UP0, UR4, UR4 ;  /* 0x00000004000475e3 */ /* 0x000ea40008000800 */
[----:B--2---:R-:W-:Y:S01]  /*3710*/  MOV R3, UR4 ;  /* 0x0000000400037c02 */ /* 0x004fe20008000f00 */
[----:B------:R-:W-:Y:S05]  /*3720*/  BRA.U !UP0, `(.L_x_48) ;  /* 0xfffffffd08e87547 */ /* 0x000fea000b83ffff */
.L_x_47:
[-C--:B------:R-:W-:Y:S02]  /*3730*/  SHF.L.U32 R2, R2, R3.reuse, RZ ;  /* 0x0000000302027219 */ /* 0x080fe400000006ff */
[----:B------:R-:W-:Y:S01]  /*3740*/  SHF.L.U32 R0, R0, R3, RZ ;  /* 0x0000000300007219 */ /* 0x000fe200000006ff */
[----:B------:R-:W-:Y:S02]  /*3750*/  IMAD.SHL.U32 R3, R3, 0x20, RZ ;  /* 0x0000002003037824 */ /* 0x000fe400078e00ff */
[----:B------:R2:W-:Y:S04]  /*3760*/  ATOMS.OR RZ, [UR5+0x14], R2 ;  /* 0x00001402ffff798c */ /* 0x0005e8000b000005 */
[----:B------:R2:W-:Y:S04]  /*3770*/  ATOMS.OR RZ, [UR5+0x18], R0 ;  /* 0x00001800ffff798c */ /* 0x0005e8000b000005 */
[----:B------:R2:W-:Y:S01]  /*3780*/  STS [UR6+0x100], R3 ;  /* 0x00010003ff007988 */ /* 0x0005e20008000806 */
[----:B------:R-:W-:Y:S05]  /*3790*/  BRA `(.L_x_46) ;  /* 0x0000000000107947 */ /* 0x000fea0003800000 */
.L_x_45:
[----:B------:R-:W-:Y:S02]  /*37a0*/  MOV R0, 0xffffffff ;  /* 0xffffffff00007802 */ /* 0x000fe40000000f00 */
[----:B------:R-:W-:-:S03]  /*37b0*/  MOV R2, 0x37e0 ;  /* 0x000037e000027802 */ /* 0x000fc60000000f00 */
[----:B------:R2:W-:Y:S04]  /*37c0*/  STS [UR6+0x100], R0 ;  /* 0x00010000ff007988 */ /* 0x0005e80008000806 */
[----:B-12--5:R-:W-:Y:S05]  /*37d0*/  CALL.REL.NOINC `($__internal_1_$__cuda_sm10x_tcgen05_guardrail_trap_phase_invalid_during_alloc) ;  /* 0x0000009800387944 */ /* 0x026fea0003c00000 */
.L_x_46:
[----:B------:R-:W-:Y:S05]  /*37e0*/  WARPSYNC.ALL ;  /* 0x0000000000007948 */ /* 0x000fea0003800000 */
[----:B------:R-:W3:Y:S01]  /*37f0*/  S2UR UR4, SR_CgaCtaId ;  /* 0x00000000000479c3 */ /* 0x000ee20000008800 */
[----:B------:R-:W-:Y:S01]  /*3800*/  UMOV UR21, 0x400 ;  /* 0x0000040000157882 */ /* 0x000fe20000000000 */
[----:B------:R-:W-:-:S06]  /*3810*/  NOP ;  /* 0x0000000000007918 */ /* 0x000fcc0000000000 */
[----:B------:R-:W-:Y:S06]  /*3820*/  BAR.ARV 0x6, 0xa0 ;  /* 0x0182800000007b1d */ /* 0x000fec0000002000 */
[----:B------:R-:W4:Y:S01]  /*3830*/  LDCU UR5, c[0x0][0x390] ;  /* 0x00007200ff0577ac */ /* 0x000f220008000800 */
[----:B------:R-:W-:Y:S01]  /*3840*/  IMAD.MOV.U32 R8, RZ, RZ, 0x1 ;  /* 0x00000001ff087424 */ /* 0x000fe200078e00ff */
[----:B------:R-:W1:Y:S01]  /*3850*/  LDCU UR7, c[0x0][0x390] ;  /* 0x00007200ff0777ac */ /* 0x000e620008000800 */
[----:B------:R-:W-:Y:S01]  /*3860*/  UMOV UR24, URZ ;  /* 0x000000ff00187c82 */ /* 0x000fe20008000000 */
[----:B------:R-:W-:Y:S01]  /*3870*/  UMOV UR18, URZ ;  /* 0x000000ff00127c82 */ /* 0x000fe20008000000 */
[----:B---3--:R-:W-:Y:S01]  /*3880*/  ULEA UR21, UR4, UR21, 0x18 ;  /* 0x0000001504157291 */ /* 0x008fe2000f8ec0ff */
[----:B------:R-:W-:Y:S01]  /*3890*/  UMOV UR32, 0x0 ;  /* 0x0000000000207882 */ /* 0x000fe20000000000 */
[----:B------:R-:W-:-:S02]  /*38a0*/  UMOV UR33, 0x8218910 ;  /* 0x0821891000217882 */ /* 0x000fc40000000000 */
[----:B------:R-:W-:Y:S02]  /*38b0*/  UIADD3 UR4, UPT, UPT, UR21, 0x8400, URZ ;  /* 0x0000840015047890 */ /* 0x000fe4000fffe0ff */
[----:B------:R-:W-:Y:S02]  /*38c0*/  UIADD3 UR6, UPT, UPT, UR21, 0x20400, URZ ;  /* 0x0002040015067890 */ /* 0x000fe4000fffe0ff */
[----:B----4-:R-:W-:Y:S01]  /*38d0*/  UIADD3 UR5, UPT, UPT, UR5, 0x1f, URZ ;  /* 0x0000001f05057890 */ /* 0x010fe2000fffe0ff */
[----:B------:R-:W2:Y:S01]  /*38e0*/  LDS R9, [UR21+0x100] ;  /* 0x00010015ff097984 */ /* 0x000ea20008000800 */
[----:B------:R-:W-:Y:S02]  /*38f0*/  USHF.R.U32.HI UR22, URZ, 0x4, UR4 ;  /* 0x00000004ff167899 */ /* 0x000fe40008011604 */
[----:B------:R-:W-:Y:S02]  /*3900*/  USHF.R.S32.HI UR34, URZ, 0x1f, UR5 ;  /* 0x0000001fff227899 */ /* 0x000fe40008011405 */
[----:B------:R-:W-:-:S02]  /*3910*/  USHF.R.U32.HI UR4, URZ, 0x4, UR6 ;  /* 0x00000004ff047899 */ /* 0x000fc40008011606 */
[----:B------:R-:W-:Y:S02]  /*3920*/  ULEA.HI UR34, UR34, UR5, URZ, 0x5 ;  /* 0x0000000522227291 */ /* 0x000fe4000f8f28ff */
[----:B------:R-:W-:Y:S02]  /*3930*/  UIADD3 UR35, UPT, UPT, UR21, 0xb8, URZ ;  /* 0x000000b815237890 */ /* 0x000fe4000fffe0ff */
[----:B------:R-:W-:Y:S02]  /*3940*/  USHF.R.S32.HI UR34, URZ, 0x5, UR34 ;  /* 0x00000005ff227899 */ /* 0x000fe40008011422 */
[----:B------:R-:W-:Y:S02]  /*3950*/  ULOP3.LUT UR22, UR22, 0x3fff, URZ, 0xc0, !UPT ;  /* 0x00003fff16167892 */ /* 0x000fe4000f8ec0ff */
[----:B------:R-:W-:Y:S02]  /*3960*/  UISETP.LT.AND UP0, UPT, UR34, 0x1, UPT ;  /* 0x000000012200788c */ /* 0x000fe4000bf01270 */
[----:B------:R-:W-:-:S02]  /*3970*/  ULOP3.LUT UR4, UR4, 0x3fff, URZ, 0xc0, !UPT ;  /* 0x00003fff04047892 */ /* 0x000fc4000f8ec0ff */
[----:B------:R-:W-:Y:S02]  /*3980*/  USEL UR36, UR34, 0x1, !UP0 ;  /* 0x0000000122247887 */ /* 0x000fe4000c000000 */
[----:B------:R-:W-:Y:S02]  /*3990*/  UPRMT UR35, URZ, 0x654, UR35 ;  /* 0x00000654ff237896 */ /* 0x000fe40008000023 */
[----:B------:R-:W-:Y:S02]  /*39a0*/  ULOP3.LUT UR22, UR22, 0x1000000, URZ, 0xfc, !UPT ;  /* 0x0100000016167892 */ /* 0x000fe4000f8efcff */
[----:B------:R-:W-:Y:S02]  /*39b0*/  ULOP3.LUT UR23, UR4, 0x1000000, URZ, 0xfc, !UPT ;  /* 0x0100000004177892 */ /* 0x000fe4000f8efcff */
[----:B------:R-:W-:Y:S02]  /*39c0*/  UIADD3 UR36, UPT, UPT, -UR36, URZ, URZ ;  /* 0x000000ff24247290 */ /* 0x000fe4000fffe1ff */
[----:B-1----:R-:W-:Y:S01]  /*39d0*/  UISETP.GE.AND UP4, UPT, UR7, 0x1, UPT ;  /* 0x000000010700788c */ /* 0x002fe2000bf86270 */
[----:B------:R-:W-:Y:S01]  /*39e0*/  UMOV UR30, 0x0 ;  /* 0x00000000001e7882 */ /* 0x000fe20000000000 */
[----:B------:R-:W-:Y:S01]  /*39f0*/  UMOV UR31, 0x8218910 ;  /* 0x08218910001f7882 */ /* 0x000fe20000000000 */
[----:B------:R-:W-:Y:S01]  /*3a00*/  UMOV UR28, 0x0 ;  /* 0x00000000001c7882 */ /* 0x000fe20000000000 */
[----:B------:R-:W-:Y:S01]  /*3a10*/  UMOV UR29, 0x8218910 ;  /* 0x08218910001d7882 */ /* 0x000fe20000000000 */
[----:B------:R-:W-:Y:S01]  /*3a20*/  UMOV UR26, 0x0 ;  /* 0x00000000001a7882 */ /* 0x000fe20000000000 */
[----:B------:R-:W-:Y:S01]  /*3a30*/  UMOV UR27, 0x8218910 ;  /* 0x08218910001b7882 */ /* 0x000fe20000000000 */
[C---:B--2---:R-:W-:Y:S01]  /*3a40*/  VIADD R3, R9.reuse, 0x80 ;  /* 0x0000008009037836 */ /* 0x044fe20000000000 */
[----:B------:R-:W-:-:S04]  /*3a50*/  LOP3.LUT R2, R9, 0xffff, RZ, 0xc0, !PT ;  /* 0x0000ffff09027812 */ /* 0x000fc800078ec0ff */
[----:B------:R-:W-:-:S05]  /*3a60*/  LOP3.LUT R3, R3, 0xffff, RZ, 0xc0, !PT ;  /* 0x0000ffff03037812 */ /* 0x000fca00078ec0ff */
[----:B------:R1:W-:Y:S02]  /*3a70*/  STL.64 [R1], R2 ;  /* 0x0000000201007387 */ /* 0x0003e40000100a00 */
[----:B-1----:R-:W-:-:S07]  /*3a80*/  CS2R R2, SRZ ;  /* 0x0000000000027805 */ /* 0x002fce000001ff00 */
.L_x_55:
[----:B-1----:R-:W-:-:S04]  /*3a90*/  SHF.L.U32 R5, R3, 0x1f, RZ ;  /* 0x0000001f03057819 */ /* 0x002fc800000006ff */
[----:B------:R-:W1:Y:S02]  /*3aa0*/  SYNCS.PHASECHK.TRANS64.TRYWAIT P0, [UR21+0xb0], R5 ;  /* 0x0000b005ff0075a7 */ /* 0x000e640008001115 */
[----:B-12-4-:R-:W-:Y:S05]  /*3ab0*/  @!P0 BRA `(.L_x_49) ;  /* 0x0000008800f48947 */ /* 0x016fea0003800000 */
.L_x_180:
[----:B-1----:R-:W1:Y:S01]  /*3ac0*/  LDS.128 R4, [UR21+0xf0] ;  /* 0x0000f015ff047984 */ /* 0x002e620008000c00 */
[----:B------:R-:W-:Y:S01]  /*3ad0*/  ULEA UR25, UR24, UR21, 0x3 ;  /* 0x0000001518197291 */ /* 0x000fe2000f8e18ff */
[----:B------:R-:W-:Y:S01]  /*3ae0*/  SHF.L.U32 R0, R8, 0x1f, RZ ;  /* 0x0000001f08007819 */ /* 0x000fe200000006ff */
[----:B------:R-:W-:Y:S01]  /*3af0*/  @!PT LDS RZ, [RZ] ;  /* 0x00000000fffff984 */ /* 0x000fe20000000800 */
[----:B------:R-:W-:Y:S01]  /*3b00*/  @!PT LDS RZ, [RZ] ;  /* 0x00000000fffff984 */ /* 0x000fe20000000800 */
[----:B------:R-:W-:Y:S01]  /*3b10*/  @!PT LDS RZ, [RZ] ;  /* 0x00000000fffff984 */ /* 0x000fe20000000800 */
[----:B------:R-:W-:Y:S01]  /*3b20*/  @!PT LDS RZ, [RZ] ;  /* 0x00000000fffff984 */ /* 0x000fe20000000800 */
[----:B------:R2:W-:Y:S06]  /*3b30*/  MEMBAR.ALL.CTA ;  /* 0x0000000000007992 */ /* 0x0005ec0000008000 */
[----:B--2---:R-:W2:Y:S02]  /*3b40*/  FENCE.VIEW.ASYNC.S ;  /* 0x00000000000073c6 */ /* 0x004ea40000000000 */
[----:B--2---:R-:W-:Y:S01]  /*3b50*/  SYNCS.ARRIVE.TRANS64.RED.A1T0 RZ, [UR35], RZ ;  /* 0x000000ffffff79a7 */ /* 0x004fe20008100423 */
[----:B------:R-:W2:Y:S01]  /*3b60*/  SYNCS.PHASECHK.TRANS64.TRYWAIT P0, [UR25+0xd0], R0 ;  /* 0x0000d000ff0075a7 */ /* 0x000ea20008001119 */
[----:B-1----:R-:W-:Y:S01]  /*3b70*/  LOP3.LUT P3, RZ, R6, 0x1, RZ, 0xc0, !PT ;  /* 0x0000000106ff7812 */ /* 0x002fe2000786c0ff */
[----:B--2---:R-:W-:-:S12]  /*3b80*/  @!P0 BRA `(.L_x_50) ;  /* 0x0000008800d88947 */ /* 0x004fd80003800000 */
.L_x_182:
[----:B------:R-:W-:Y:S05]  /*3b90*/  BRA.U !UP4, `(.L_x_51) ;  /* 0x000000010cf87547 */ /* 0x000fea000b800000 */
[----:B-1----:R-:W-:Y:S01]  /*3ba0*/  IMAD.U32 R0, RZ, RZ, UR24 ;  /* 0x00000018ff007e24 */ /* 0x002fe2000f8e00ff */
[----:B------:R-:W-:-:S04]  /*3bb0*/  ULEA UR4, UR18, UR21, 0x3 ;  /* 0x0000001512047291 */ /* 0x000fc8000f8e18ff */
[----:B------:R-:W-:Y:S02]  /*3bc0*/  LEA R4, R0, R1, 0x2 ;  /* 0x0000000100047211 */ /* 0x000fe400078e10ff */
[----:B------:R-:W-:-:S04]  /*3bd0*/  SHF.L.U32 R0, R2, 0x1f, RZ ;  /* 0x0000001f02007819 */ /* 0x000fc800000006ff */
[----:B------:R-:W5:Y:S01]  /*3be0*/  LDL R4, [R4] ;  /* 0x0000000004047983 */ /* 0x000f620000100800 */
[----:B------:R1:W2:Y:S01]  /*3bf0*/  SYNCS.PHASECHK.TRANS64.TRYWAIT P2, [UR4], R0 ;  /* 0x00000000ff0075a7 */ /* 0x0002a20008041104 */
[----:B------:R-:W-:Y:S01]  /*3c00*/  UPLOP3.LUT UP2, UPT, UPT, UPT, UPT, 0x40, 0x4 ;  /* 0x000000000004789c */ /* 0x000fe20003f4e870 */
[----:B------:R-:W-:Y:S01]  /*3c10*/  UMOV UR20, UR36 ;  /* 0x0000002400147c82 */ /* 0x000fe20008000000 */
[----:B------:R-:W-:Y:S01]  /*3c20*/  UMOV UR19, UR34 ;  /* 0x0000002200137c82 */ /* 0x000fe20008000000 */
[----:B------:R-:W-:-:S08]  /*3c30*/  UMOV UR5, UR18 ;  /* 0x0000001200057c82 */ /* 0x000fd00008000000 */
.L_x_54:
[----:B------:R-:W-:Y:S02]  /*3c40*/  UIADD3 UR20, UPT, UPT, UR20, 0x1, URZ ;  /* 0x0000000114147890 */ /* 0x000fe4000fffe0ff */
[----:B------:R-:W-:Y:S02]  /*3c50*/  ULEA UR17, UR5, UR21, 0x3 ;  /* 0x0000001505117291 */ /* 0x000fe4000f8e18ff */
[----:B------:R-:W-:Y:S01]  /*3c60*/  UISETP.NE.AND UP3, UPT, UR20, URZ, UPT ;  /* 0x000000ff1400728c */ /* 0x000fe2000bf65270 */
[----:B--234-:R-:W-:Y:S10]  /*3c70*/  @P2 BRA `(.L_x_52) ;  /* 0x00000000000c2947 */ /* 0x01cff40003800000 */
[----:B------:R-:W-:Y:S04]  /*3c80*/  SHF.L.U32 R5, R2, 0x1f, RZ ;  /* 0x0000001f02057819 */ /* 0x000fe800000006ff */
[----:B------:R-:W2:Y:S02]  /*3c90*/  SYNCS.PHASECHK.TRANS64.TRYWAIT P0, [UR17], R5 ;  /* 0x00000005ff0075a7 */ /* 0x000ea40008001111 */
[----:B--2---:R-:W-:Y:S05]  /*3ca0*/  @!P0 BRA `(.L_x_53) ;  /* 0x0000008800a88947 */ /* 0x004fea0003800000 */
.L_x_52:
[----:B------:R-:W-:Y:S01]  /*3cb0*/  UISETP.NE.AND UP0, UPT, UR19, 0x1, UPT ;  /* 0x000000011300788c */ /* 0x000fe2000bf05270 */
[----:B------:R-:W-:Y:S01]  /*3cc0*/  PLOP3.LUT P2, PT, PT, PT, PT, 0x80, 0x8 ;  /* 0x000000000008781c */ /* 0x000fe20003f4f070 */
[----:B------:R-:W-:Y:S01]  /*3cd0*/  UIADD3 UR4, UPT, UPT, UR5, 0x1, URZ ;  /* 0x0000000105047890 */ /* 0x000fe2000fffe0ff */
[----:B------:R-:W-:Y:S11]  /*3ce0*/  ELECT P1, URZ, PT ;  /* 0x0000000000ff782f */ /* 0x000ff60003820000 */
[----:B------:R-:W-:Y:S02]  /*3cf0*/  @!UPT UIADD3 URZ, UPT, UPT, URZ, URZ, URZ ;  /* 0x000000fffffff290 */ /* 0x000fe4000fffe0ff */
[----:B-----5:R-:W-:Y:S01]  /*3d00*/  @P1 R2UR.BROADCAST UR8, R4 ;  /* 0x00000000040812ca */ /* 0x020fe200008e0000 */
[----:B------:R-:W-:Y:S01]  /*3d10*/  UISETP.NE.AND UP1, UPT, UR4, 0x6, UPT ;  /* 0x000000060400788c */ /* 0x000fe2000bf25270 */
[----:B------:R-:W-:Y:S01]  /*3d20*/  PLOP3.LUT P0, PT, PT, PT, UP0, 0x80, 0x8 ;  /* 0x000000000008781c */ /* 0x000fe20003f0f008 */
[----:B------:R-:W-:Y:S02]  /*3d30*/  ULEA UR10, UR5, UR23, 0xa ;  /* 0x00000017050a7291 */ /* 0x000fe4000f8e50ff */
[----:B------:R-:W-:Y:S02]  /*3d40*/  USEL UR6, URZ, 0x1, UP1 ;  /* 0x00000001ff067887 */ /* 0x000fe40008800000 */
[----:B------:R-:W-:Y:S02]  /*3d50*/  USEL UR18, UR4, URZ, UP1 ;  /* 0x000000ff04127287 */ /* 0x000fe40008800000 */
[----:B------:R-:W-:Y:S02]  /*3d60*/  ULEA UR14, UR5, UR22, 0xa ;  /* 0x00000016050e7291 */ /* 0x000fe4000f8e50ff */
[----:B------:R-:W-:Y:S01]  /*3d70*/  @UP0 ULEA UR4, UR18, UR21, 0x3 ;  /* 0x0000001512040291 */ /* 0x000fe2000f8e18ff */
[----:B------:R-:W-:Y:S01]  /*3d80*/  LOP3.LUT R2, R2, UR6, RZ, 0x3c, !PT ;  /* 0x0000000602027c12 */ /* 0x000fe2000f8e3cff */
[----:B------:R-:W-:Y:S02]  /*3d90*/  UIADD3 UR6, UPT, UPT, UR10, 0x40, URZ ;  /* 0x000000400a067890 */ /* 0x000fe4000fffe0ff */
[----:B------:R-:W-:Y:S01]  /*3da0*/  UIADD3 UR12, UPT, UPT, UR10, 0x80, URZ ;  /* 0x000000800a0c7890 */ /* 0x000fe2000fffe0ff */
[----:B-1----:R-:W-:Y:S01]  /*3db0*/  @P0 SHF.L.U32 R0, R2, 0x1f, RZ ;  /* 0x0000001f02000819 */ /* 0x002fe200000006ff */
[----:B------:R-:W-:Y:S01]  /*3dc0*/  UIADD3 UR19, UPT, UPT, UR19, -0x1, URZ ;  /* 0xffffffff13137890 */ /* 0x000fe2000fffe0ff */
[----:B------:R-:W-:Y:S02]  /*3dd0*/  UMOV UR11, 0x20004020 ;  /* 0x20004020000b7882 */ /* 0x000fe40000000000 */
[----:B------:R3:W4:Y:S01]  /*3de0*/  @P0 SYNCS.PHASECHK.TRANS64.TRYWAIT P2, [UR4], R0 ;  /* 0x00000000ff0005a7 */ /* 0x0007220008041104 */
[----:B------:R-:W-:Y:S11]  /*3df0*/  ELECT P0, URZ, PT ;  /* 0x0000000000ff782f */ /* 0x000ff60003800000 */
[----:B------:R-:W-:Y:S02]  /*3e00*/  @!UPT UIADD3 URZ, UPT, UPT, URZ, URZ, URZ ;  /* 0x000000fffffff290 */ /* 0x000fe4000fffe0ff */
[C---:B------:R-:W-:Y:S01]  /*3e10*/  @P0 R2UR.BROADCAST UR16, R4.reuse ;  /* 0x00000000041002ca */ /* 0x040fe200008e0000 */
[----:B------:R-:W-:Y:S01]  /*3e20*/  UIADD3 UR4, UPT, UPT, UR14, 0x40, URZ ;  /* 0x000000400e047890 */ /* 0x000fe2000fffe0ff */
[----:B------:R-:W-:Y:S01]  /*3e30*/  ELECT P0, URZ, PT ;  /* 0x0000000000ff782f */ /* 0x000fe20003800000 */
[----:B------:R-:W-:Y:S01]  /*3e40*/  UMOV UR15, 0x20004020 ;  /* 0x20004020000f7882 */ /* 0x000fe20000000000 */
[----:B------:R-:W-:Y:S01]  /*3e50*/  UMOV UR7, 0x20004020 ;  /* 0x2000402000077882 */ /* 0x000fe20000000000 */
[----:B------:R1:W-:Y:S01]  /*3e60*/  UTCHMMA gdesc[UR14], gdesc[UR10], tmem[UR8], tmem[UR32], idesc[UR33], UP2 ;  /* 0x00ff200a0e0075ea */ /* 0x0003e20009000008 */
[----:B------:R-:W-:Y:S01]  /*3e70*/  UPLOP3.LUT UP2, UPT, UPT, UPT, UPT, 0x80, 0x8 ;  /* 0x000000000008789c */ /* 0x000fe20003f4f070 */
[----:B------:R-:W-:Y:S01]  /*3e80*/  UMOV UR5, 0x20004020 ;  /* 0x2000402000057882 */ /* 0x000fe20000000000 */
[----:B------:R-:W-:Y:S01]  /*3e90*/  UMOV UR13, 0x20004020 ;  /* 0x20004020000d7882 */ /* 0x000fe20000000000 */
[----:B------:R-:W-:Y:S04]  /*3ea0*/  UMOV UR9, 0x20004020 ;  /* 0x2000402000097882 */ /* 0x000fe80000000000 */
[----:B------:R2:W-:Y:S01]  /*3eb0*/  UTCHMMA gdesc[UR4], gdesc[UR6], tmem[UR16], tmem[UR30], idesc[UR31], UPT ;  /* 0x00ff1e06040075ea */ /* 0x0005e2000b800010 */
[----:B-1----:R-:W-:Y:S01]  /*3ec0*/  UIADD3 UR8, UPT, UPT, UR14, 0x80, URZ ;  /* 0x000000800e087890 */ /* 0x002fe2000fffe0ff */
[C---:B------:R-:W-:Y:S02]  /*3ed0*/  @P0 R2UR.BROADCAST UR15, R4.reuse ;  /* 0x00000000040f02ca */ /* 0x040fe400008e0000 */
[----:B------:R-:W-:Y:S01]  /*3ee0*/  ELECT P0, URZ, PT ;  /* 0x0000000000ff782f */ /* 0x000fe20003800000 */
[----:B------:R-:W-:Y:S02]  /*3ef0*/  UIADD3 UR10, UPT, UPT, UR10, 0xc0, URZ ;  /* 0x000000c00a0a7890 */ /* 0x000fe4000fffe0ff */
[----:B--2---:R-:W-:Y:S10]  /*3f00*/  UIADD3 UR6, UPT, UPT, UR14, 0xc0, URZ ;  /* 0x000000c00e067890 */ /* 0x004ff4000fffe0ff */
[----:B------:R-:W-:Y:S01]  /*3f10*/  @P0 R2UR.BROADCAST UR14, R4 ;  /* 0x00000000040e02ca */ /* 0x000fe200008e0000 */
[----:B------:R-:W-:Y:S01]  /*3f20*/  UIADD3 UR4, UPT, UPT, UR17, 0x30, URZ ;  /* 0x0000003011047890 */ /* 0x000fe2000fffe0ff */
[----:B------:R-:W-:Y:S01]  /*3f30*/  UMOV UR5, UR18 ;  /* 0x0000001200057c82 */ /* 0x000fe20008000000 */
[----:B------:R3:W-:Y:S10]  /*3f40*/  UTCHMMA gdesc[UR8], gdesc[UR12], tmem[UR15], tmem[UR28], idesc[UR29], UPT ;  /* 0x00ff1c0c080075ea */ /* 0x0007f4000b80000f */
[----:B------:R3:W-:Y:S01]  /*3f50*/  UTCHMMA gdesc[UR6], gdesc[UR10], tmem[UR14], tmem[UR26], idesc[UR27], UPT ;  /* 0x00ff1a0a060075ea */ /* 0x0007e2000b80000e */
[----:B------:R3:W-:Y:S01]  /*3f60*/  UTCBAR [UR4], URZ ;  /* 0x000000ff040073e9 */ /* 0x0007e200080000ff */
[----:B------:R-:W-:Y:S05]  /*3f70*/  BRA.U UP3, `(.L_x_54) ;  /* 0xfffffffd03307547 */ /* 0x000fea000b83ffff */
.L_x_51:
[----:B---3--:R-:W-:Y:S01]  /*3f80*/  UIADD3 UR4, UPT, UPT, UR24, 0x1, URZ ;  /* 0x0000000118047890 */ /* 0x008fe2000fffe0ff */
[----:B------:R-:W-:Y:S01]  /*3f90*/  LOP3.LUT R3, R3, 0x1, RZ, 0x3c, !PT ;  /* 0x0000000103037812 */ /* 0x000fe200078e3cff */
[----:B------:R-:W-:Y:S02]  /*3fa0*/  UIADD3 UR5, UPT, UPT, UR25, 0xc0, URZ ;  /* 0x000000c019057890 */ /* 0x000fe4000fffe0ff */
[----:B------:R-:W-:-:S04]  /*3fb0*/  UISETP.NE.AND UP0, UPT, UR4, 0x2, UPT ;  /* 0x000000020400788c */ /* 0x000fc8000bf05270 */
[----:B------:R-:W-:Y:S02]  /*3fc0*/  USEL UR6, URZ, 0x1, UP0 ;  /* 0x00000001ff067887 */ /* 0x000fe40008000000 */
[----:B------:R-:W-:Y:S01]  /*3fd0*/  USEL UR24, UR4, URZ, UP0 ;  /* 0x000000ff04187287 */ /* 0x000fe20008000000 */
[----:B------:R2:W-:Y:S03]  /*3fe0*/  UTCBAR [UR5], URZ ;  /* 0x000000ff050073e9 */ /* 0x0005e600080000ff */
[----:B------:R-:W-:Y:S01]  /*3ff0*/  LOP3.LUT R8, R8, UR6, RZ, 0x3c, !PT ;  /* 0x0000000608087c12 */ /* 0x000fe2000f8e3cff */
[----:B------:R-:W-:Y:S07]  /*4000*/  @P3 BRA `(.L_x_55) ;  /* 0xfffffff800a03947 */ /* 0x000fee000383ffff */
[----:B------:R-:W3:Y:S01]  /*4010*/  S2UR UR6, SR_CgaCtaId ;  /* 0x00000000000679c3 */ /* 0x000ee20000008800 */
[----:B------:R-:W-:Y:S01]  /*4020*/  ELECT P0, URZ, PT ;  /* 0x0000000000ff782f */ /* 0x000fe20003800000 */
[----:B-1----:R-:W-:Y:S01]  /*4030*/  IMAD.MOV.U32 R0, RZ, RZ, 0x1 ;  /* 0x00000001ff007424 */ /* 0x002fe200078e00ff */
[----:B------:R-:W-:Y:S01]  /*4040*/  UIADD3 UR21, UPT, UPT, UR21, 0xd0, URZ ;  /* 0x000000d015157890 */ /* 0x000fe2000fffe0ff */
[----:B------:R-:W-:Y:S01]  /*4050*/  SHF.L.U32 R3, R8, 0x1f, RZ ;  /* 0x0000001f08037819 */ /* 0x000fe200000006ff */
[----:B------:R-:W-:-:S03]  /*4060*/  UMOV UR4, 0x40 ;  /* 0x0000004000047882 */ /* 0x000fc60000000000 */
[----:B------:R-:W-:Y:S01]  /*4070*/  UVIRTCOUNT.DEALLOC.SMPOOL 0x80 ;  /* 0x000000800000784c */ /* 0x000fe20000000000 */
[----:B---3--:R-:W-:Y:S02]  /*4080*/  ULEA UR6, UR6, UR4, 0x18 ;  /* 0x0000000406067291 */ /* 0x008fe4000f8ec0ff */
[----:B------:R-:W-:-:S07]  /*4090*/  ULEA UR4, UR24, UR21, 0x3 ;  /* 0x0000001518047291 */ /* 0x000fce000f8e18ff */
[----:B------:R1:W-:Y:S02]  /*40a0*/  @P0 STS.U8 [UR6+0x1c], R0 ;  /* 0x00001c00ff000988 */ /* 0x0003e40008000006 */
[----:B------:R-:W3:Y:S02]  /*40b0*/  SYNCS.PHASECHK.TRANS64.TRYWAIT P0, [UR4], R3 ;  /* 0x00000003ff0075a7 */ /* 0x000ee40008001104 */
[----:B-1-3--:R-:W-:Y:S05]  /*40c0*/  @!P0 BRA `(.L_x_56) ;  /* 0x0000008400b88947 */ /* 0x00afea0003800000 */
.L_x_185:
[----:B------:R-:W-:-:S04]  /*40d0*/  UIADD3 UR4, UPT, UPT, UR24, 0x1, URZ ;  /* 0x0000000118047890 */ /* 0x000fc8000fffe0ff */
[----:B------:R-:W-:-:S04]  /*40e0*/  UISETP.NE.AND UP0, UPT, UR4, 0x2, UPT ;  /* 0x000000020400788c */ /* 0x000fc8000bf05270 */
[----:B--2---:R-:W-:Y:S02]  /*40f0*/  USEL UR5, URZ, 0x1, UP0 ;  /* 0x00000001ff057887 */ /* 0x004fe40008000000 */
[----:B------:R-:W-:-:S04]  /*4100*/  USEL UR4, UR4, URZ, UP0 ;  /* 0x000000ff04047287 */ /* 0x000fc80008000000 */
[----:B------:R-:W-:Y:S01]  /*4110*/  ULEA UR4, UR4, UR21, 0x3 ;  /* 0x0000001504047291 */ /* 0x000fe2000f8e18ff */
[----:B-1----:R-:W-:-:S04]  /*4120*/  LOP3.LUT R3, R8, UR5, RZ, 0x3c, !PT ;  /* 0x0000000508037c12 */ /* 0x002fc8000f8e3cff */
[----:B------:R-:W-:-:S04]  /*4130*/  SHF.L.U32 R3, R3, 0x1f, RZ ;  /* 0x0000001f03037819 */ /* 0x000fc800000006ff */
[----:B------:R-:W1:Y:S02]  /*4140*/  SYNCS.PHASECHK.TRANS64.TRYWAIT P0, [UR4], R3 ;  /* 0x00000003ff0075a7 */ /* 0x000e640008001104 */
[----:B-1----:R-:W-:Y:S05]  /*4150*/  @!P0 BRA `(.L_x_57) ;  /* 0x0000008400ac8947 */ /* 0x002fea0003800000 */
.L_x_187:
[----:B------:R-:W-:Y:S01]  /*4160*/  NOP ;  /* 0x0000000000007918 */ /* 0x000fe20000000000 */
[----:B-1----:R-:W1:Y:S01]  /*4170*/  LDS R0, [UR6+0x14] ;  /* 0x00001406ff007984 */ /* 0x002e620008000800 */
[----:B------:R-:W-:Y:S01]  /*4180*/  LOP3.LUT R2, R9, 0xffff, RZ, 0xc0, !PT ;  /* 0x0000ffff09027812 */ /* 0x000fe200078ec0ff */
[----:B------:R-:W-:Y:S02]  /*4190*/  IMAD.MOV.U32 R3, RZ, RZ, 0xffff ;  /* 0x0000ffffff037424 */ /* 0x000fe400078e00ff */
[----:B------:R-:W-:Y:S01]  /*41a0*/  IMAD.MOV.U32 R5, RZ, RZ, 0x1 ;  /* 0x00000001ff057424 */ /* 0x000fe200078e00ff */
[----:B------:R-:W-:-:S04]  /*41b0*/  SHF.R.U32.HI R2, RZ, 0x5, R2 ;  /* 0x00000005ff027819 */ /* 0x000fc80000011602 */
[-C--:B------:R-:W-:Y:S02]  /*41c0*/  SHF.L.U32 R3, R3, R2.reuse, RZ ;  /* 0x0000000203037219 */ /* 0x080fe400000006ff */
[----:B------:R-:W-:Y:S02]  /*41d0*/  SHF.L.U32 R5, R5, R2, RZ ;  /* 0x0000000205057219 */ /* 0x000fe400000006ff */
[----:B-1----:R-:W-:-:S04]  /*41e0*/  LOP3.LUT R0, R0, R3, RZ, 0xc0, !PT ;  /* 0x0000000300007212 */ /* 0x002fc800078ec0ff */
[----:B------:R-:W-:-:S13]  /*41f0*/  ISETP.NE.AND P0, PT, R0, R3, PT ;  /* 0x000000030000720c */ /* 0x000fda0003f05270 */
[----:B------:R-:W-:Y:S05]  /*4200*/  @P0 BRA `(.L_x_58) ;  /* 0x00000000005c0947 */ /* 0x000fea0003800000 */
[----:B------:R-:W1:Y:S02]  /*4210*/  LDS R0, [UR6+0x18] ;  /* 0x00001806ff007984 */ /* 0x000e640008000800 */
[----:B-1----:R-:W-:-:S04]  /*4220*/  LOP3.LUT R0, R0, R5, RZ, 0xc0, !PT ;  /* 0x0000000500007212 */ /* 0x002fc800078ec0ff */
[----:B------:R-:W-:-:S13]  /*4230*/  ISETP.NE.AND P0, PT, R0, R5, PT ;  /* 0x000000050000720c */ /* 0x000fda0003f05270 */
[----:B------:R-:W-:Y:S05]  /*4240*/  @P0 BRA `(.L_x_59) ;  /* 0x0000000000400947 */ /* 0x000fea0003800000 */
[----:B------:R-:W-:Y:S01]  /*4250*/  R2UR UR4, R3 ;  /* 0x00000000030472ca */ /* 0x000fe200000e0000 */
[----:B------:R-:W1:Y:S01]  /*4260*/  S2R R2, SR_LANEID ;  /* 0x0000000000027919 */ /* 0x000e620000000000 */
[----:B------:R-:W-:-:S04]  /*4270*/  LOP3.LUT R5, RZ, R5, RZ, 0x33, !PT ;  /* 0x00000005ff057212 */ /* 0x000fc800078e33ff */
[----:B------:R-:W2:Y:S07]  /*4280*/  REDUX UR7, R5 ;  /* 0x00000000050773c4 */ /* 0x000eae0000000000 */
[----:B------:R-:W-:-:S03]  /*4290*/  ULOP3.LUT UR5, URZ, UR4, URZ, 0x33, !UPT ;  /* 0x00000004ff057292 */ /* 0x000fc6000f8e33ff */
[----:B------:R-:W-:Y:S02]  /*42a0*/  VOTEU.ANY UR4, UPT, PT ;  /* 0x0000000000047886 */ /* 0x000fe400038e0100 */
[----:B------:R-:W-:Y:S01]  /*42b0*/  UFLO.U32 UR4, UR4 ;  /* 0x00000004000472bd */ /* 0x000fe200080e0000 */
[----:B------:R-:W-:-:S04]  /*42c0*/  IMAD.U32 R0, RZ, RZ, UR5 ;  /* 0x00000005ff007e24 */ /* 0x000fc8000f8e00ff */
[----:B------:R-:W3:Y:S02]  /*42d0*/  REDUX UR8, R0 ;  /* 0x00000000000873c4 */ /* 0x000ee40000000000 */
[----:B------:R1:W-:Y:S02]  /*42e0*/  UTCATOMSWS.AND URZ, UR5 ;  /* 0x0000000500ff79e3 */ /* 0x0003e40008000000 */
[----:B-1----:R-:W-:Y:S01]  /*42f0*/  ISETP.EQ.U32.AND P0, PT, R2, UR4, PT ;  /* 0x0000000402007c0c */ /* 0x002fe2000bf02070 */
[----:B--2---:R-:W-:Y:S02]  /*4300*/  IMAD.U32 R2, RZ, RZ, UR7 ;  /* 0x00000007ff027e24 */ /* 0x004fe4000f8e00ff */
[----:B---3--:R-:W-:-:S10]  /*4310*/  IMAD.U32 R3, RZ, RZ, UR8 ;  /* 0x00000008ff037e24 */ /* 0x008fd4000f8e00ff */
[----:B------:R1:W-:Y:S04]  /*4320*/  @P0 ATOMS.AND RZ, [UR6+0x14], R3 ;  /* 0x00001403ffff098c */ /* 0x0003e8000a800006 */
[----:B------:R1:W-:Y:S01]  /*4330*/  @P0 ATOMS.AND RZ, [UR6+0x18], R2 ;  /* 0x00001802ffff098c */ /* 0x0003e2000a800006 */
[----:B------:R-:W-:Y:S05]  /*4340*/  BRA `(.L_x_60) ;  /* 0x0000000000147947 */ /* 0x000fea0003800000 */
.L_x_59:
[----:B------:R-:W-:Y:S02]  /*4350*/  MOV R2, 0x4370 ;  /* 0x0000437000027802 */ /* 0x000fe40000000f00 */
[----:B----45:R-:W-:Y:S05]  /*4360*/  CALL.REL.NOINC `($__internal_0_$__cuda_sm10x_tcgen05_guardrail_trap_col_being_dealloced_not_returned_by_alloc) ;  /* 0x0000008c00487944 */ /* 0x030fea0003c00000 */
[----:B------:R-:W-:Y:S05]  /*4370*/  BRA `(.L_x_60) ;  /* 0x0000000000087947 */ /* 0x000fea0003800000 */
.L_x_58:
[----:B------:R-:W-:Y:S02]  /*4380*/  MOV R2, 0x43a0 ;  /* 0x000043a000027802 */ /* 0x000fe40000000f00 */
[----:B----45:R-:W-:Y:S05]  /*4390*/  CALL.REL.NOINC `($__internal_2_$__cuda_sm10x_tcgen05_guardrail_trap_unallocated_columns_being_dealloced) ;  /* 0x0000008c00547944 */ /* 0x030fea0003c00000 */
.L_x_60:
[----:B------:R-:W-:Y:S01]  /*43a0*/  NOP ;  /* 0x0000000000007918 */ /* 0x000fe20000000000 */
[----:B------:R-:W-:Y:S05]  /*43b0*/  EXIT ;  /* 0x000000000000794d */ /* 0x000fea0003800000 */
.L_x_44:
[----:B------:R-:W2:Y:S01]  /*43c0*/  LDCU UR5, c[0x0][0x384] ;  /* 0x00007080ff0577ac */ /* 0x000ea20008000800 */
[----:B------:R-:W-:Y:S02]  /*43d0*/  UISETP.NE.OR UP0, UPT, UR18, 0x3, !UP3 ;  /* 0x000000031200788c */ /* 0x000fe4000df05670 */
[----:B--2---:R-:W-:-:S07]  /*43e0*/  UIADD3 UR5, UPT, UPT, UR5, 0x7f, URZ ;  /* 0x0000007f05057890 */ /* 0x004fce000fffe0ff */
[----:B------:R-:W-:Y:S05]  /*43f0*/  BRA.U UP0, `(.L_x_61) ;  /* 0x0000001d000c7547 */ /* 0x000fea000b800000 */
[----:B------:R-:W-:Y:S01]  /*4400*/  USHF.R.S32.HI UR4, URZ, 0x1f, UR5 ;  /* 0x0000001fff047899 */ /* 0x000fe20008011405 */
[----:B------:R-:W2:Y:S01]  /*4410*/  S2UR UR12, SR_CgaCtaId ;  /* 0x00000000000c79c3 */ /* 0x000ea20000008800 */
[----:B------:R-:W3:Y:S01]  /*4420*/  LDCU UR60, c[0x0][0x370] ;  /* 0x00006e00ff3c77ac */ /* 0x000ee20008000800 */
[----:B------:R-:W-:Y:S01]  /*4430*/  R2UR UR65, R63 ;  /* 0x000000003f4172ca */ /* 0x000fe200000e0000 */
[----:B------:R-:W-:Y:S01]  /*4440*/  IMAD.MOV.U32 R8, RZ, RZ, RZ ;  /* 0x000000ffff087224 */ /* 0x000fe200078e00ff */
[----:B------:R-:W-:Y:S01]  /*4450*/  R2UR UR64, R64 ;  /* 0x00000000404072ca */ /* 0x000fe200000e0000 */
[----:B------:R-:W-:Y:S01]  /*4460*/  ULEA.HI UR4, UR4, UR5, URZ, 0x7 ;  /* 0x0000000504047291 */ /* 0x000fe2000f8f38ff */
[----:B------:R-:W3:Y:S02]  /*4470*/  LDCU.128 UR56, c[0x0][0xb10] ;  /* 0x00016200ff3877ac */ /* 0x000ee40008000c00 */
[----:B------:R-:W4:Y:S01]  /*4480*/  LDC.64 R12, c[0x0][0x348] ;  /* 0x0000d200ff0c7b82 */ /* 0x000f220000000a00 */
[----:B------:R-:W-:Y:S01]  /*4490*/  USHF.R.S32.HI UR46, URZ, 0x7, UR4 ;  /* 0x00000007ff2e7899 */ /* 0x000fe20008011404 */
[----:B------:R-:W1:Y:S05]  /*44a0*/  LDCU UR55, c[0x0][0x374] ;  /* 0x00006e80ff3777ac */ /* 0x000e6a0008000800 */
[----:B------:R-:W-:Y:S01]  /*44b0*/  IMAD.U32 R2, RZ, RZ, UR46 ;  /* 0x0000002eff027e24 */ /* 0x000fe2000f8e00ff */
[----:B------:R-:W2:Y:S04]  /*44c0*/  LDCU.64 UR4, c[0x0][0x888] ;  /* 0x00011100ff0477ac */ /* 0x000ea80008000a00 */
[----:B------:R-:W-:Y:S01]  /*44d0*/  IABS R0, R2 ;  /* 0x0000000200007213 */ /* 0x000fe20000000000 */
[----:B------:R-:W1:Y:S03]  /*44e0*/  LDCU.64 UR52, c[0x0][0x890] ;  /* 0x00011200ff3477ac */ /* 0x000e660008000a00 */
[----:B------:R-:W-:Y:S01]  /*44f0*/  R2UR UR38, R0 ;  /* 0x00000000002672ca */ /* 0x000fe200000e0000 */
[----:B------:R-:W4:Y:S01]  /*4500*/  LDCU UR30, c[0x0][0xb0c] ;  /* 0x00016180ff1e77ac */ /* 0x000f220008000800 */
[----:B------:R-:W4:Y:S01]  /*4510*/  LDCU UR70, c[0x0][0xb20] ;  /* 0x00016400ff4677ac */ /* 0x000f220008000800 */
[----:B------:R-:W4:Y:S10]  /*4520*/  LDCU UR54, c[0x0][0x388] ;  /* 0x00007100ff3677ac */ /* 0x000f340008000800 */
[----:B------:R-:W4:Y:S01]  /*4530*/  I2F.RP R3, UR38 ;  /* 0x0000002600037d06 */ /* 0x000f220008209400 */
[----:B--2---:R-:W-:Y:S01]  /*4540*/  UISETP.NE.U32.AND UP0, UPT, UR4, URZ, UPT ;  /* 0x000000ff0400728c */ /* 0x004fe2000bf05070 */
[----:B------:R-:W2:Y:S03]  /*4550*/  LDCU UR4, c[0x0][0xb30] ;  /* 0x00016600ff0477ac */ /* 0x000ea60008000800 */
[----:B------:R-:W-:Y:S01]  /*4560*/  UISETP.NE.AND.EX UP0, UPT, UR5, URZ, UPT, UP0 ;  /* 0x000000ff0500728c */ /* 0x000fe2000bf05300 */
[----:B------:R-:W-:Y:S01]  /*4570*/  UMOV UR31, 0x400 ;  /* 0x00000400001f7882 */ /* 0x000fe20000000000 */
[----:B---3--:R-:W-:-:S02]  /*4580*/  UIMAD.WIDE.U32 UR8, UR60, UR56, URZ ;  /* 0x000000383c0872a5 */ /* 0x008fc4000f8e00ff */
[----:B-1----:R-:W-:Y:S01]  /*4590*/  UIMAD.WIDE.U32 UR10, UR55, UR59, URZ ;  /* 0x0000003b370a72a5 */ /* 0x002fe2000f8e00ff */
[----:B------:R-:W-:Y:S01]  /*45a0*/  UMOV UR6, URZ ;  /* 0x000000ff00067c82 */ /* 0x000fe20008000000 */
[----:B----4-:R-:W1:Y:S01]  /*45b0*/  MUFU.RCP R0, R3 ;  /* 0x0000000300007308 */ /* 0x010e620000001000 */
[----:B------:R-:W-:Y:S02]  /*45c0*/  ULEA UR31, UR12, UR31, 0x18 ;  /* 0x0000001f0c1f7291 */ /* 0x000fe4000f8ec0ff */
[----:B------:R-:W-:Y:S02]  /*45d0*/  UP2UR UR68, UPR, URZ, 0x1 ;  /* 0x00000001ff447883 */ /* 0x000fe40008000000 */
[----:B------:R-:W-:Y:S02]  /*45e0*/  UISETP.NE.AND UP0, UPT, UR39, 0x1, UPT ;  /* 0x000000012700788c */ /* 0x000fe4000bf05270 */
[----:B------:R-:W-:Y:S02]  /*45f0*/  UISETP.NE.U32.AND UP0, UPT, UR52, URZ, UPT ;  /* 0x000000ff3400728c */ /* 0x000fe4000bf05070 */
[----:B------:R-:W-:-:S02]  /*4600*/  UIADD3 UR66, UPT, UPT, UR31, 0xb8, URZ ;  /* 0x000000b81f427890 */ /* 0x000fc4000fffe0ff */
[----:B------:R-:W-:Y:S02]  /*4610*/  UIADD3 UR41, UPT, UPT, UR31, 0x60, URZ ;  /* 0x000000601f297890 */ /* 0x000fe4000fffe0ff */
[----:B------:R-:W-:Y:S02]  /*4620*/  UIADD3 UR33, UPT, UPT, UR31, 0x68, URZ ;  /* 0x000000681f217890 */ /* 0x000fe4000fffe0ff */
[----:B------:R-:W-:Y:S01]  /*4630*/  UIADD3 UR25, UPT, UPT, UR31, 0x70, URZ ;  /* 0x000000701f197890 */ /* 0x000fe2000fffe0ff */
[----:B-1----:R-:W-:Y:S01]  /*4640*/  VIADD R0, R0, 0xffffffe ;  /* 0x0ffffffe00007836 */ /* 0x002fe20000000000 */
[----:B------:R-:W-:Y:S02]  /*4650*/  UIADD3 UR17, UPT, UPT, UR31, 0x78, URZ ;  /* 0x000000781f117890 */ /* 0x000fe4000fffe0ff */
[----:B------:R-:W-:Y:S01]  /*4660*/  UISETP.GE.AND UP3, UPT, UR39, 0x1, UPT ;  /* 0x000000012700788c */ /* 0x000fe2000bf66270 */
[----:B------:R-:W-:Y:S02]  /*4670*/  UMOV UR63, UR9 ;  /* 0x00000009003f7c82 */ /* 0x000fe40008000000 */
[----:B------:R-:W1:Y:S01]  /*4680*/  F2I.FTZ.U32.TRUNC.NTZ R0, R0 ;  /* 0x0000000000007305 */ /* 0x000e62000021f000 */
[----:B------:R-:W-:Y:S01]  /*4690*/  UMOV UR62, UR11 ;  /* 0x0000000b003e7c82 */ /* 0x000fe20008000000 */
[----:B------:R-:W-:-:S02]  /*46a0*/  UISETP.NE.AND UP3, UPT, UR30, 0x1, UPT ;  /* 0x000000011e00788c */ /* 0x000fc4000bf65270 */
[----:B------:R-:W-:Y:S02]  /*46b0*/  UISETP.NE.AND.EX UP5, UPT, UR53, URZ, UPT, UP0 ;  /* 0x000000ff3500728c */ /* 0x000fe4000bfa5300 */
[----:B------:R-:W-:Y:S01]  /*46c0*/  UPLOP3.LUT UP2, UPT, UPT, UPT, UPT, 0x40, 0x4 ;  /* 0x000000000004789c */ /* 0x000fe20003f4e870 */
[----:B------:R-:W3:Y:S01]  /*46d0*/  LDCU.64 UR22, c[0x0][0xb28] ;  /* 0x00016500ff1677ac */ /* 0x000ee20008000a00 */
[----:B------:R-:W-:Y:S02]  /*46e0*/  UPRMT UR66, URZ, 0x654, UR66 ;  /* 0x00000654ff427896 */ /* 0x000fe40008000042 */
[----:B------:R-:W-:Y:S01]  /*46f0*/  UPRMT UR51, UR12, 0x654, UR41 ;  /* 0x000006540c337896 */ /* 0x000fe20008000029 */
[----:B-1----:R-:W-:Y:S01]  /*4700*/  R2UR UR7, R0 ;  /* 0x00000000000772ca */ /* 0x002fe200000e0000 */
[----:B------:R-:W-:Y:S01]  /*4710*/  UPRMT UR50, UR12, 0x654, UR33 ;  /* 0x000006540c327896 */ /* 0x000fe20008000021 */
[----:B------:R-:W-:Y:S01]  /*4720*/  IABS R0, R2 ;  /* 0x0000000200007213 */ /* 0x000fe20000000000 */
[----:B------:R-:W-:Y:S01]  /*4730*/  IMAD.MOV.U32 R2, RZ, RZ, 0x2000 ;  /* 0x00002000ff027424 */ /* 0x000fe200078e00ff */
[----:B------:R-:W-:-:S02]  /*4740*/  UPRMT UR48, UR12, 0x654, UR25 ;  /* 0x000006540c307896 */ /* 0x000fc40008000019 */
[----:B------:R-:W-:Y:S01]  /*4750*/  UPRMT UR47, UR12, 0x654, UR17 ;  /* 0x000006540c2f7896 */ /* 0x000fe20008000011 */
[----:B------:R-:W-:Y:S01]  /*4760*/  IMAD.MOV R0, RZ, RZ, -R0 ;  /* 0x000000ffff007224 */ /* 0x000fe200078e0a00 */
[----:B------:R-:W-:Y:S02]  /*4770*/  USHF.R.U32.HI UR63, URZ, UR57, UR63 ;  /* 0x00000039ff3f7299 */ /* 0x000fe4000801163f */
[----:B------:R-:W-:Y:S02]  /*4780*/  USHF.R.U32.HI UR62, URZ, UR70, UR62 ;  /* 0x00000046ff3e7299 */ /* 0x000fe4000801163e */
[----:B------:R-:W-:Y:S01]  /*4790*/  R2UR UR67, R0 ;  /* 0x00000000004372ca */ /* 0x000fe200000e0000 */
[----:B------:R-:W-:Y:S02]  /*47a0*/  UIADD3 UR5, UPT, UPT, URZ, -UR7, URZ ;  /* 0x80000007ff057290 */ /* 0x000fe4000fffe0ff */
[----:B------:R-:W-:Y:S02]  /*47b0*/  UISETP.NE.AND UP3, UPT, UR58, 0x1, UPT ;  /* 0x000000013a00788c */ /* 0x000fe4000bf65270 */
[----:B------:R-:W-:-:S02]  /*47c0*/  UIMAD UR5, UR5, UR38, URZ ;  /* 0x00000026050572a4 */ /* 0x000fc4000f8e02ff */
[----:B--2---:R-:W-:Y:S02]  /*47d0*/  UISETP.NE.AND UP4, UPT, UR4, 0x1, UPT ;  /* 0x000000010400788c */ /* 0x004fe4000bf85270 */
[----:B------:R-:W-:Y:S02]  /*47e0*/  UIMAD.WIDE.U32 UR6, UR7, UR5, UR6 ;  /* 0x00000005070672a5 */ /* 0x000fe4000f8e0006 */
[----:B------:R-:W-:Y:S02]  /*47f0*/  UISETP.NE.AND UP0, UPT, UR54, URZ, UPT ;  /* 0x000000ff3600728c */ /* 0x000fe4000bf05270 */
[----:B------:R-:W-:-:S03]  /*4800*/  UISETP.NE.AND UP6, UPT, UR46, URZ, UPT ;  /* 0x000000ff2e00728c */ /* 0x000fc6000bfc5270 */
[----:B---3--:R-:W-:-:S08]  /*4810*/  UMOV UR61, UR7 ;  /* 0x00000007003d7c82 */ /* 0x008fd00008000000 */
.L_x_76:
[----:B------:R-:W-:Y:S04]  /*4820*/  SHF.L.U32 R3, R8, 0x1f, RZ ;  /* 0x0000001f08037819 */ /* 0x000fe800000006ff */
[----:B-1----:R-:W1:Y:S02]  /*4830*/  SYNCS.PHASECHK.TRANS64.TRYWAIT P0, [UR31+0xb0], R3 ;  /* 0x0000b003ff0075a7 */ /* 0x002e64000800111f */
[----:B-1----:R-:W-:Y:S05]  /*4840*/  @!P0 BRA `(.L_x_62) ;  /* 0x0000008000088947 */ /* 0x002fea0003800000 */
.L_x_189:
[----:B------:R-:W2:Y:S01]  /*4850*/  LDS.128 R4, [UR31+0xf0] ;  /* 0x0000f01fff047984 */ /* 0x000ea20008000c00 */
[----:B------:R-:W-:Y:S01]  /*4860*/  UISETP.GE.AND UP0, UPT, UR39, 0x1, UPT ;  /* 0x000000012700788c */ /* 0x000fe2000bf06270 */
[----:B------:R-:W-:Y:S01]  /*4870*/  @!PT LDS RZ, [RZ] ;  /* 0x00000000fffff984 */ /* 0x000fe20000000800 */
[----:B------:R-:W-:Y:S01]  /*4880*/  @!PT LDS RZ, [RZ] ;  /* 0x00000000fffff984 */ /* 0x000fe20000000800 */
[----:B------:R-:W-:Y:S01]  /*4890*/  @!PT LDS RZ, [RZ] ;  /* 0x00000000fffff984 */ /* 0x000fe20000000800 */
[----:B------:R-:W-:Y:S01]  /*48a0*/  @!PT LDS RZ, [RZ] ;  /* 0x00000000fffff984 */ /* 0x000fe20000000800 */
[----:B------:R3:W-:Y:S06]  /*48b0*/  MEMBAR.ALL.CTA ;  /* 0x0000000000007992 */ /* 0x0007ec0000008000 */
[----:B---3--:R-:W3:Y:S02]  /*48c0*/  FENCE.VIEW.ASYNC.S ;  /* 0x00000000000073c6 */ /* 0x008ee40000000000 */
[----:B---3--:R-:W-:Y:S01]  /*48d0*/  SYNCS.ARRIVE.TRANS64.RED.A1T0 RZ, [UR66], RZ ;  /* 0x000000ffffff79a7 */ /* 0x008fe20008100442 */
[----:B--2---:R-:W-:Y:S11]  /*48e0*/  LOP3.LUT P0, RZ, R6, 0x1, RZ, 0xc0, !PT ;  /* 0x0000000106ff7812 */ /* 0x004ff6000780c0ff */
[----:B------:R-:W-:Y:S02]  /*48f0*/  @!UPT UIADD3 URZ, UPT, UPT, URZ, URZ, URZ ;  /* 0x000000fffffff290 */ /* 0x000fe4000fffe0ff */
[----:B------:R-:W-:Y:S01]  /*4900*/  VOTEU.ANY UP3, P0 ;  /* 0x0000000000ff7886 */ /* 0x000fe20000060100 */
[----:B------:R-:W-:Y:S11]  /*4910*/  PLOP3.LUT P0, PT, PT, PT, UP3, 0x80, 0x8 ;  /* 0x000000000008781c */ /* 0x000ff60003f0f038 */
[----:B------:R-:W-:Y:S02]  /*4920*/  @!UPT UIADD3 URZ, UPT, UPT, URZ, URZ, URZ ;  /* 0x000000fffffff290 */ /* 0x000fe4000fffe0ff */
[----:B-1----:R-:W-:Y:S02]  /*4930*/  @P0 MOV R3, R4 ;  /* 0x0000000400030202 */ /* 0x002fe40000000f00 */
[----:B------:R-:W-:Y:S02]  /*4940*/  @P0 LOP3.LUT R0, R5, 0xffff, RZ, 0xc0, !PT ;  /* 0x0000ffff05000812 */ /* 0x000fe400078ec0ff */
[----:B------:R-:W-:Y:S02]  /*4950*/  @P0 R2UR UR5, R3 ;  /* 0x00000000030502ca */ /* 0x000fe400000e0000 */
[----:B------:R-:W-:Y:S11]  /*4960*/  @P0 R2UR UR4, R0 ;  /* 0x00000000000402ca */ /* 0x000ff600000e0000 */
[----:B------:R-:W-:Y:S02]  /*4970*/  @UP3 UMOV UR15, UR5 ;  /* 0x00000005000f3c82 */ /* 0x000fe40008000000 */
[----:B------:R-:W-:Y:S01]  /*4980*/  @UP3 UMOV UR14, UR4 ;  /* 0x00000004000e3c82 */ /* 0x000fe20008000000 */
[----:B------:R-:W-:Y:S05]  /*4990*/  BRA.U !UP0, `(.L_x_63) ;  /* 0x0000000108c07547 */ /* 0x000fea000b800000 */
[----:B------:R-:W-:Y:S02]  /*49a0*/  UIMAD.WIDE.U32 UR12, UR14, UR59, URZ ;  /* 0x0000003b0e0c72a5 */ /* 0x000fe4000f8e00ff */
[----:B------:R-:W-:Y:S02]  /*49b0*/  UP2UR UR16, UPR, URZ, 0x4 ;  /* 0x00000004ff107883 */ /* 0x000fe40008000000 */
[----:B------:R-:W-:Y:S02]  /*49c0*/  UISETP.NE.AND UP2, UPT, UR58, 0x1, UPT ;  /* 0x000000013a00788c */ /* 0x000fe4000bf45270 */
[----:B------:R-:W-:Y:S02]  /*49d0*/  UIMAD.WIDE.U32 UR18, UR15, UR56, URZ ;  /* 0x000000380f1272a5 */ /* 0x000fe4000f8e00ff */
[----:B------:R-:W-:Y:S02]  /*49e0*/  USEL UR4, UR55, UR62, !UP2 ;  /* 0x0000003e37047287 */ /* 0x000fe4000d000000 */
[----:B------:R-:W-:Y:S02]  /*49f0*/  UISETP.NE.AND UP0, UPT, UR30, 0x1, UPT ;  /* 0x000000011e00788c */ /* 0x000fe4000bf05270 */
[----:B------:R-:W-:Y:S02]  /*4a00*/  UP2UR UR21, UPR, URZ, 0x2 ;  /* 0x00000002ff157883 */ /* 0x000fe40008000000 */
[----:B------:R-:W-:Y:S02]  /*4a10*/  UISETP.NE.AND UP1, UPT, UR39, 0x1, UPT ;  /* 0x000000012700788c */ /* 0x000fe4000bf25270 */
[----:B------:R-:W-:Y:S02]  /*4a20*/  UIMAD.WIDE.U32 UR8, UR4, UR22, URZ ;  /* 0x00000016040872a5 */ /* 0x000fe4000f8e00ff */
[----:B------:R-:W-:Y:S01]  /*4a30*/  USEL UR7, UR60, UR63, !UP0 ;  /* 0x0000003f3c077287 */ /* 0x000fe2000c000000 */
[----:B------:R-:W-:Y:S02]  /*4a40*/  UMOV UR5, UR13 ;  /* 0x0000000d00057c82 */ /* 0x000fe40008000000 */
[----:B------:R-:W-:Y:S02]  /*4a50*/  USHF.R.U32.HI UR6, URZ, UR70, UR5 ;  /* 0x00000046ff067299 */ /* 0x000fe40008011605 */
[----:B------:R-:W-:Y:S02]  /*4a60*/  UIMAD.WIDE.U32 UR10, UR7, UR22, URZ ;  /* 0x00000016070a72a5 */ /* 0x000fe4000f8e00ff */
[----:B------:R-:W-:Y:S02]  /*4a70*/  USEL UR6, UR14, UR6, !UP2 ;  /* 0x000000060e067287 */ /* 0x000fe4000d000000 */
[----:B------:R-:W-:Y:S01]  /*4a80*/  UISETP.NE.AND UP2, UPT, UR16, URZ, UPT ;  /* 0x000000ff1000728c */ /* 0x000fe2000bf45270 */
[----:B------:R-:W-:Y:S02]  /*4a90*/  UMOV UR5, UR19 ;  /* 0x0000001300057c82 */ /* 0x000fe40008000000 */
[----:B------:R-:W-:Y:S03]  /*4aa0*/  USHF.R.U32.HI UR12, URZ, UR57, UR5 ;  /* 0x00000039ff0c7299 */ /* 0x000fe60008011605 */
[----:B------:R-:W-:Y:S02]  /*4ab0*/  UMOV UR5, UR9 ;  /* 0x0000000900057c82 */ /* 0x000fe40008000000 */
[----:B------:R-:W-:Y:S03]  /*4ac0*/  @UP1 USHF.R.U32.HI UR4, URZ, UR23, UR5 ;  /* 0x00000017ff041299 */ /* 0x000fe60008011605 */
[----:B------:R-:W-:Y:S01]  /*4ad0*/  UMOV UR5, UR11 ;  /* 0x0000000b00057c82 */ /* 0x000fe20008000000 */
[----:B------:R-:W-:Y:S02]  /*4ae0*/  UIMAD UR4, UR39, UR4, URZ ;  /* 0x00000004270472a4 */ /* 0x000fe4000f8e02ff */
[----:B------:R-:W-:Y:S02]  /*4af0*/  @UP1 USHF.R.U32.HI UR7, URZ, UR23, UR5 ;  /* 0x00000017ff071299 */ /* 0x000fe40008011605 */
[----:B------:R-:W-:Y:S02]  /*4b00*/  USEL UR5, UR15, UR12, !UP0 ;  /* 0x0000000c0f057287 */ /* 0x000fe4000c000000 */
[----:B------:R-:W-:Y:S02]  /*4b10*/  UIMAD.WIDE.U32 UR10, UR6, UR22, URZ ;  /* 0x00000016060a72a5 */ /* 0x000fe4000f8e00ff */
[----:B------:R-:W-:Y:S02]  /*4b20*/  UIMAD UR8, UR39, UR7, URZ ;  /* 0x00000007270872a4 */ /* 0x000fe4000f8e02ff */
[----:B------:R-:W-:Y:S03]  /*4b30*/  UISETP.GE.AND UP0, UPT, UR6, UR4, UPT ;  /* 0x000000040600728c */ /* 0x000fe6000bf06270 */
[----:B------:R-:W-:Y:S01]  /*4b40*/  UMOV UR4, UR11 ;  /* 0x0000000b00047c82 */ /* 0x000fe20008000000 */
[----:B------:R-:W-:Y:S02]  /*4b50*/  UISETP.GE.OR UP0, UPT, UR5, UR8, UP0 ;  /* 0x000000080500728c */ /* 0x000fe40008706670 */
[----:B------:R-:W-:Y:S02]  /*4b60*/  USHF.R.U32.HI UR4, URZ, UR23, UR4 ;  /* 0x00000017ff047299 */ /* 0x000fe40008011604 */
[----:B------:R-:W-:Y:S02]  /*4b70*/  UIMAD.WIDE.U32 UR8, UR5, UR22, URZ ;  /* 0x00000016050872a5 */ /* 0x000fe4000f8e00ff */
[----:B------:R-:W-:Y:S04]  /*4b80*/  USEL UR10, UR6, UR4, !UP1 ;  /* 0x00000004060a7287 */ /* 0x000fe8000c800000 */
[----:B------:R-:W-:Y:S01]  /*4b90*/  UIADD3 UR11, UPT, UPT, -UR10, URZ, URZ ;  /* 0x000000ff0a0b7290 */ /* 0x000fe2000fffe1ff */
[----:B------:R-:W-:Y:S02]  /*4ba0*/  @!UP0 UMOV UR4, UR9 ;  /* 0x0000000900048c82 */ /* 0x000fe40008000000 */
[----:B------:R-:W-:Y:S02]  /*4bb0*/  @!UP0 USHF.R.U32.HI UR4, URZ, UR23, UR4 ;  /* 0x00000017ff048299 */ /* 0x000fe40008011604 */
[----:B------:R-:W-:Y:S02]  /*4bc0*/  UIMAD UR8, UR39, UR11, UR6 ;  /* 0x0000000b270872a4 */ /* 0x000fe4000f8e0206 */
[----:B------:R-:W-:Y:S02]  /*4bd0*/  @!UP0 USEL UR4, UR5, UR4, !UP1 ;  /* 0x0000000405048287 */ /* 0x000fe4000c800000 */
[----:B------:R-:W-:Y:S02]  /*4be0*/  UISETP.NE.AND UP1, UPT, UR21, URZ, UPT ;  /* 0x000000ff1500728c */ /* 0x000fe4000bf25270 */
[----:B------:R-:W-:Y:S02]  /*4bf0*/  @!UP0 UIMAD UR7, UR7, UR8, UR4 ;  /* 0x00000008070782a4 */ /* 0x000fe4000f8e0204 */
[----:B------:R-:W-:Y:S02]  /*4c00*/  @!UP0 UIADD3 UR9, UPT, UPT, UR10, -UR4, URZ ;  /* 0x800000040a098290 */ /* 0x000fe4000fffe0ff */
[----:B------:R-:W-:Y:S02]  /*4c10*/  UIADD3 UR8, UPT, UPT, -UR6, URZ, URZ ;  /* 0x000000ff06087290 */ /* 0x000fe4000fffe1ff */
[----:B------:R-:W-:Y:S02]  /*4c20*/  UIADD3 UR4, UPT, UPT, -UR5, URZ, URZ ;  /* 0x000000ff05047290 */ /* 0x000fe4000fffe1ff */
[----:B------:R-:W-:Y:S03]  /*4c30*/  @!UP0 UIMAD UR6, UR9, UR39, UR5 ;  /* 0x00000027090682a4 */ /* 0x000fe6000f8e0205 */
[----:B------:R-:W-:Y:S01]  /*4c40*/  @!UP0 UMOV UR5, UR7 ;  /* 0x0000000700058c82 */ /* 0x000fe20008000000 */
[----:B------:R-:W-:Y:S02]  /*4c50*/  UIMAD UR7, UR30, UR4, UR15 ;  /* 0x000000041e0772a4 */ /* 0x000fe4000f8e020f */
[----:B------:R-:W-:Y:S02]  /*4c60*/  UIMAD UR4, UR58, UR8, UR14 ;  /* 0x000000083a0472a4 */ /* 0x000fe4000f8e020e */
[----:B------:R-:W-:Y:S02]  /*4c70*/  UIMAD UR15, UR5, UR30, UR7 ;  /* 0x0000001e050f72a4 */ /* 0x000fe4000f8e0207 */
[----:B------:R-:W-:Y:S11]  /*4c80*/  UIMAD UR14, UR6, UR58, UR4 ;  /* 0x0000003a060e72a4 */ /* 0x000ff6000f8e0204 */
[----:B------:R-:W-:Y:S01]  /*4c90*/  @!UPT UIADD3 URZ, UPT, UPT, URZ, URZ, URZ ;  /* 0x000000fffffff290 */ /* 0x000fe2000fffe0ff */
.L_x_63:
[----:B------:R-:W1:Y:S01]  /*4ca0*/  @!UP4 LDCU.128 UR8, c[0x0][0xb10] ;  /* 0x00016200ff08c7ac */ /* 0x000e620008000c00 */
[----:B------:R-:W-:Y:S04]  /*4cb0*/  MOV R0, UR20 ;  /* 0x0000001400007c02 */ /* 0x000fe80008000f00 */
[----:B------:R-:W-:Y:S01]  /*4cc0*/  IABS R0, R0 ;  /* 0x0000000000007213 */ /* 0x000fe20000000000 */
[----:B------:R-:W2:Y:S01]  /*4cd0*/  @!UP4 LDCU UR5, c[0x0][0xb0c] ;  /* 0x00016180ff05c7ac */ /* 0x000ea20008000800 */
[----:B------:R-:W3:Y:S01]  /*4ce0*/  @!UP4 LDCU UR4, c[0x0][0xb20] ;  /* 0x00016400ff04c7ac */ /* 0x000ee20008000800 */
[----:B-1----:R-:W-:Y:S04]  /*4cf0*/  UIMAD.WIDE.U32 UR6, UR15, UR8, URZ ;  /* 0x000000080f0672a5 */ /* 0x002fe8000f8e00ff */
[----:B------:R-:W-:Y:S02]  /*4d00*/  @!UP4 USHF.R.U32.HI UR7, URZ, UR9, UR7 ;  /* 0x00000009ff07c299 */ /* 0x000fe40008011607 */
[----:B------:R-:W-:Y:S02]  /*4d10*/  UIMAD.WIDE.U32 UR8, UR14, UR11, URZ ;  /* 0x0000000b0e0872a5 */ /* 0x000fe4000f8e00ff */
[----:B--2---:R-:W-:Y:S04]  /*4d20*/  @!UP4 UISETP.NE.AND UP0, UPT, UR5, 0x1, UPT ;  /* 0x000000010500c88c */ /* 0x004fe8000bf05270 */
[----:B------:R-:W-:Y:S02]  /*4d30*/  @!UP4 USEL UR7, UR15, UR7, !UP0 ;  /* 0x000000070f07c287 */ /* 0x000fe4000c000000 */
[----:B------:R-:W-:Y:S01]  /*4d40*/  @!UP4 UISETP.NE.AND UP0, UPT, UR10, 0x1, UPT ;  /* 0x000000010a00c88c */ /* 0x000fe2000bf05270 */
[----:B------:R-:W-:Y:S02]  /*4d50*/  @!UP4 UMOV UR6, UR9 ;  /* 0x000000090006cc82 */ /* 0x000fe40008000000 */
[----:B---3--:R-:W-:Y:S04]  /*4d60*/  @!UP4 USHF.R.U32.HI UR6, URZ, UR4, UR6 ;  /* 0x00000004ff06c299 */ /* 0x008fe80008011606 */
[----:B------:R-:W-:Y:S04]  /*4d70*/  @!UP4 USEL UR6, UR14, UR6, !UP0 ;  /* 0x000000060e06c287 */ /* 0x000fe8000c000000 */
[----:B------:R-:W-:Y:S02]  /*4d80*/  @!UP4 UIADD3 UR4, UPT, UPT, -UR7, UR6, URZ ;  /* 0x000000060704c290 */ /* 0x000fe4000fffe1ff */
[----:B------:R-:W-:Y:S02]  /*4d90*/  @!UP4 UIADD3 UR6, UPT, UPT, UR7, -UR6, URZ ;  /* 0x800000060706c290 */ /* 0x000fe4000fffe0ff */
[----:B------:R-:W-:Y:S02]  /*4da0*/  @!UP4 UIMAD UR15, UR4, UR5, UR15 ;  /* 0x00000005040fc2a4 */ /* 0x000fe4000f8e020f */
[----:B------:R-:W-:Y:S01]  /*4db0*/  @!UP4 UIMAD UR14, UR6, UR10, UR14 ;  /* 0x0000000a060ec2a4 */ /* 0x000fe2000f8e020e */
[----:B------:R-:W-:Y:S11]  /*4dc0*/  BRA.U UP2, `(.L_x_64) ;  /* 0x0000000102107547 */ /* 0x000ff6000b800000 */
[----:B------:R-:W-:Y:S04]  /*4dd0*/  MOV R3, UR69 ;  /* 0x0000004500037c02 */ /* 0x000fe80008000f00 */
[----:B------:R-:W-:Y:S04]  /*4de0*/  SHF.L.U32 R10, R3, 0x1f, RZ ;  /* 0x0000001f030a7819 */ /* 0x000fe800000006ff */
[----:B------:R-:W1:Y:S02]  /*4df0*/  SYNCS.PHASECHK.TRANS64.TRYWAIT P1, [UR31+0xa8], R10 ;  /* 0x0000a80aff0075a7 */ /* 0x000e64000802111f */
[----:B-1----:R-:W-:Y:S05]  /*4e00*/  @!P1 BRA `(.L_x_65) ;  /* 0x0000007800b09947 */ /* 0x002fea0003800000 */
.L_x_64:
[----:B------:R-:W-:Y:S01]  /*4e10*/  UISETP.NE.AND UP2, UPT, UR54, URZ, UPT ;  /* 0x000000ff3600728c */ /* 0x000fe2000bf45270 */
[----:B------:R-:W-:Y:S01]  /*4e20*/  R2UR UR4, R0 ;  /* 0x00000000000472ca */ /* 0x000fe200000e0000 */
[----:B------:R-:W-:Y:S01]  /*4e30*/  USHF.L.U32 UR43, UR24, 0x7, URZ ;  /* 0x00000007182b7899 */ /* 0x000fe200080006ff */
[----:B------:R-:W-:Y:S05]  /*4e40*/  IMAD.U32 R0, RZ, RZ, UR54 ;  /* 0x00000036ff007e24 */ /* 0x000fea000f8e00ff */
[----:B------:R-:W-:Y:S04]  /*4e50*/  IABS R9, R0 ;  /* 0x0000000000097213 */ /* 0x000fe80000000000 */
[----:B------:R-:W2:Y:S02]  /*4e60*/  I2F.RP R15, R9 ;  /* 0x00000009000f7306 */ /* 0x000ea40000209400 */
[----:B------:R-:W-:Y:S07]  /*4e70*/  UIMAD.WIDE.U32 UR6, UR61, UR4, URZ ;  /* 0x000000043d0672a5 */ /* 0x000fee000f8e00ff */
[----:B------:R-:W-:Y:S02]  /*4e80*/  UMOV UR44, UR7 ;  /* 0x00000007002c7c82 */ /* 0x000fe40008000000 */
[----:B------:R-:W-:Y:S04]  /*4e90*/  UIMAD UR4, UR44, UR67, UR4 ;  /* 0x000000432c0472a4 */ /* 0x000fe8000f8e0204 */
[----:B------:R-:W-:Y:S01]  /*4ea0*/  UISETP.GT.U32.AND UP0, UPT, UR38, UR4, UPT ;  /* 0x000000042600728c */ /* 0x000fe2000bf04070 */
[----:B--2---:R-:W2:Y:S10]  /*4eb0*/  MUFU.RCP R0, R15 ;  /* 0x0000000f00007308 */ /* 0x004eb40000001000 */
[----:B------:R-:W-:Y:S02]  /*4ec0*/  @!UP0 UIADD3 UR4, UPT, UPT, UR4, -UR38, URZ ;  /* 0x8000002604048290 */ /* 0x000fe4000fffe0ff */
[----:B------:R-:W-:Y:S02]  /*4ed0*/  @!UP0 UIADD3 UR44, UPT, UPT, UR44, 0x1, URZ ;  /* 0x000000012c2c8890 */ /* 0x000fe4000fffe0ff */
[----:B------:R-:W-:Y:S02]  /*4ee0*/  UISETP.GE.U32.AND UP0, UPT, UR4, UR38, UPT ;  /* 0x000000260400728c */ /* 0x000fe4000bf06070 */
[----:B------:R-:W-:Y:S01]  /*4ef0*/  ULOP3.LUT UR4, UR20, UR46, URZ, 0x3c, !UPT ;  /* 0x0000002e14047292 */ /* 0x000fe2000f8e3cff */
[----:B--2---:R-:W-:Y:S04]  /*4f00*/  VIADD R14, R0, 0xffffffe ;  /* 0x0ffffffe000e7836 */ /* 0x004fe80000000000 */
[----:B------:R-:W1:Y:S04]  /*4f10*/  F2I.FTZ.U32.TRUNC.NTZ R11, R14 ;  /* 0x0000000e000b7305 */ /* 0x000e68000021f000 */
[----:B------:R-:W-:Y:S02]  /*4f20*/  @UP0 UIADD3 UR44, UPT, UPT, UR44, 0x1, URZ ;  /* 0x000000012c2c0890 */ /* 0x000fe4000fffe0ff */
[----:B------:R-:W-:Y:S01]  /*4f30*/  UISETP.GE.AND UP0, UPT, UR4, URZ, UPT ;  /* 0x000000ff0400728c */ /* 0x000fe2000bf06270 */
[----:B-1----:R-:W-:Y:S10]  /*4f40*/  IADD3 R10, PT, PT, RZ, -R11, RZ ;  /* 0x8000000bff0a7210 */ /* 0x002ff40007ffe0ff */
[----:B------:R-:W-:Y:S02]  /*4f50*/  @!UP0 UIADD3 UR44, UPT, UPT, -UR44, URZ, URZ ;  /* 0x000000ff2c2c8290 */ /* 0x000fe4000fffe1ff */
[----:B------:R-:W-:Y:S01]  /*4f60*/  @!UP6 ULOP3.LUT UR44, URZ, UR46, URZ, 0x33, !UPT ;  /* 0x0000002eff2ce292 */ /* 0x000fe2000f8e33ff */
[----:B------:R-:W-:Y:S02]  /*4f70*/  IMAD R3, R10, R9, RZ ;  /* 0x000000090a037224 */ /* 0x000fe400078e02ff */
[----:B------:R-:W-:Y:S01]  /*4f80*/  IMAD.MOV.U32 R10, RZ, RZ, RZ ;  /* 0x000000ffff0a7224 */ /* 0x000fe200078e00ff */
[----:B------:R-:W-:Y:S02]  /*4f90*/  ULOP3.LUT UR4, UR44, UR54, URZ, 0x3c, !UPT ;  /* 0x000000362c047292 */ /* 0x000fe4000f8e3cff */
[----:B------:R-:W-:Y:S02]  /*4fa0*/  IMAD.U32 R0, RZ, RZ, UR44 ;  /* 0x0000002cff007e24 */ /* 0x000fe4000f8e00ff */
[----:B------:R-:W-:Y:S01]  /*4fb0*/  IMAD.HI.U32 R11, R11, R3, R10 ;  /* 0x000000030b0b7227 */ /* 0x000fe200078e000a */
[----:B------:R-:W-:Y:S02]  /*4fc0*/  UISETP.GE.AND UP0, UPT, UR4, URZ, UPT ;  /* 0x000000ff0400728c */ /* 0x000fe4000bf06270 */
[----:B------:R-:W-:Y:S01]  /*4fd0*/  IABS R0, R0 ;  /* 0x0000000000007213 */ /* 0x000fe20000000000 */
[----:B------:R-:W-:Y:S01]  /*4fe0*/  HFMA2 R10, -RZ, RZ, 0, 5.9604644775390625e-08 ;  /* 0x00000001ff0a7431 */ /* 0x000fe200000001ff */
[----:B------:R-:W-:Y:S03]  /*4ff0*/  UIADD3 UR4, UPT, UPT, -UR44, URZ, URZ ;  /* 0x000000ff2c047290 */ /* 0x000fe6000fffe1ff */
[----:B------:R-:W-:Y:S01]  /*5000*/  IMAD.HI.U32 R11, R11, R0, RZ ;  /* 0x000000000b0b7227 */ /* 0x000fe200078e00ff */
[----:B------:R-:W-:Y:S04]  /*5010*/  UIMAD UR4, UR46, UR4, UR20 ;  /* 0x000000042e0472a4 */ /* 0x000fe8000f8e0214 */
[----:B------:R-:W-:Y:S01]  /*5020*/  IADD3 R3, PT, PT, -R11, RZ, RZ ;  /* 0x000000ff0b037210 */ /* 0x000fe20007ffe1ff */
[----:B------:R-:W-:Y:S01]  /*5030*/  USHF.L.U32 UR42, UR4, 0x7, URZ ;  /* 0x00000007042a7899 */ /* 0x000fe200080006ff */
[----:B------:R-:W-:Y:S03]  /*5040*/  SHF.L.U32 R10, R10, 0x1f, RZ ;  /* 0x0000001f0a0a7819 */ /* 0x000fe600000006ff */
[C---:B------:R-:W-:Y:S05]  /*5050*/  IMAD R0, R9.reuse, R3, R0 ;  /* 0x0000000309007224 */ /* 0x040fea00078e0200 */
[----:B------:R-:W-:Y:S11]  /*5060*/  ISETP.GT.U32.AND P1, PT, R9, R0, PT ;  /* 0x000000000900720c */ /* 0x000ff60003f24070 */
[----:B------:R-:W-:Y:S02]  /*5070*/  @!UPT UIADD3 URZ, UPT, UPT, URZ, URZ, URZ ;  /* 0x000000fffffff290 */ /* 0x000fe4000fffe0ff */
[----:B------:R-:W-:Y:S01]  /*5080*/  @!P1 IADD3 R11, PT, PT, R11, 0x1, RZ ;  /* 0x000000010b0b9810 */ /* 0x000fe20007ffe0ff */
[----:B------:R-:W-:Y:S01]  /*5090*/  @!P1 IMAD.IADD R0, R0, 0x1, -R9 ;  /* 0x0000000100009824 */ /* 0x000fe200078e0a09 */
[----:B------:R-:W-:Y:S04]  /*50a0*/  ISETP.NE.U32.AND P1, PT, RZ, UR52, PT ;  /* 0x00000034ff007c0c */ /* 0x000fe8000bf25070 */
[----:B------:R-:W-:Y:S02]  /*50b0*/  ISETP.GE.U32.AND P2, PT, R0, R9, PT ;  /* 0x000000090000720c */ /* 0x000fe40003f46070 */
[----:B------:R-:W-:Y:S11]  /*50c0*/  ISETP.NE.AND.EX P1, PT, RZ, UR53, PT, P1 ;  /* 0x00000035ff007c0c */ /* 0x000ff6000bf25310 */
[----:B------:R-:W-:Y:S05]  /*50d0*/  @P2 VIADD R11, R11, 0x1 ;  /* 0x000000010b0b2836 */ /* 0x000fea0000000000 */
[----:B------:R-:W-:Y:S11]  /*50e0*/  R2UR UR45, R11 ;  /* 0x000000000b2d72ca */ /* 0x000ff600000e0000 */
[----:B------:R-:W-:Y:S02]  /*50f0*/  @!UPT UIADD3 URZ, UPT, UPT, URZ, URZ, URZ ;  /* 0x000000fffffff290 */ /* 0x000fe4000fffe0ff */
[----:B------:R-:W-:Y:S02]  /*5100*/  @!UP0 UIADD3 UR45, UPT, UPT, -UR45, URZ, URZ ;  /* 0x000000ff2d2d8290 */ /* 0x000fe4000fffe1ff */
[----:B------:R-:W-:Y:S04]  /*5110*/  @!UP2 ULOP3.LUT UR45, URZ, UR54, URZ, 0x33, !UPT ;  /* 0x00000036ff2da292 */ /* 0x000fe8000f8e33ff */
[----:B------:R-:W-:Y:S04]  /*5120*/  UIADD3 UR5, UPT, UPT, -UR45, URZ, URZ ;  /* 0x000000ff2d057290 */ /* 0x000fe8000fffe1ff */
[----:B------:R-:W-:Y:S01]  /*5130*/  UIMAD UR44, UR54, UR5, UR44 ;  /* 0x00000005362c72a4 */ /* 0x000fe2000f8e022c */
[----:B------:R-:W-:Y:S11]  /*5140*/  BRA.U !UP5, `(.L_x_66) ;  /* 0x000000010d387547 */ /* 0x000ff6000b800000 */
[----:B------:R-:W-:Y:S01]  /*5150*/  UISETP.NE.AND UP1, UPT, UR68, URZ, UPT ;  /* 0x000000ff4400728c */ /* 0x000fe2000bf25270 */
[----:B------:R-:W-:Y:S01]  /*5160*/  IMAD.MOV.U32 R70, RZ, RZ, 0x1 ;  /* 0x00000001ff467424 */ /* 0x000fe200078e00ff */
[----:B------:R-:W1:Y:S01]  /*5170*/  LDCU.64 UR8, c[0x0][0x358] ;  /* 0x00006b00ff0877ac */ /* 0x000e620008000a00 */
[----:B------:R-:W-:Y:S03]  /*5180*/  MOV R0, 0x1 ;  /* 0x0000000100007802 */ /* 0x000fe60000000f00 */
[----:B------:R-:W-:Y:S05]  /*5190*/  PLOP3.LUT P2, PT, PT, PT, UP1, 0x80, 0x8 ;  /* 0x000000000008781c */ /* 0x000fea0003f4f018 */
[----:B------:R-:W2:Y:S01]  /*51a0*/  @UP1 LDCU.64 UR4, c[0x0][0x888] ;  /* 0x00011100ff0417ac */ /* 0x000ea20008000a00 */
[----:B------:R-:W-:Y:S07]  /*51b0*/  @UP1 UIMAD UR6, UR49, UR52, URZ ;  /* 0x00000034310612a4 */ /* 0x000fee000f8e02ff */
[----:B------:R-:W-:Y:S01]  /*51c0*/  @!P2 PRMT R70, R0, 0x7610, R70 ;  /* 0x000076100046a816 */ /* 0x000fe20000000046 */
[----:B--2---:R-:W-:Y:S06]  /*51d0*/  @UP1 UIMAD.WIDE UR4, UR6, 0x4, UR4 ;  /* 0x00000004060418a5 */ /* 0x004fec000f8e0204 */
[----:B------:R-:W-:Y:S01]  /*51e0*/  IMAD.U32 R14, RZ, RZ, UR4 ;  /* 0x00000004ff0e7e24 */ /* 0x000fe2000f8e00ff */
[----:B------:R-:W-:Y:S04]  /*51f0*/  MOV R15, UR5 ;  /* 0x00000005000f7c02 */ /* 0x000fe80008000f00 */
[----:B------:R-:W2:Y:S01]  /*5200*/  @!UP1 LDCU UR4, c[0x0][0x880] ;  /* 0x00011000ff0497ac */ /* 0x000ea20008000800 */
[----:B-1---5:R1:W5:Y:S02]  /*5210*/  @P2 LDG.E R27, desc[UR8][R14.64] ;  /* 0x000000080e1b2981 */ /* 0x022364000c1e1900 */
[----:B-12---:R-:W-:Y:S07]  /*5220*/  @!P2 IMAD.U32 R27, RZ, RZ, UR4 ;  /* 0x00000004ff1bae24 */ /* 0x006fee000f8e00ff */
.L_x_66:
[----:B-----5:R-:W-:Y:S01]  /*5230*/  @!P1 FSETP.EQ.AND P3, PT, R27, RZ, PT ;  /* 0x000000ff1b00920b */ /* 0x020fe20003f62000 */
[----:B------:R-:W-:Y:S01]  /*5240*/  @!UPT UIADD3 URZ, UPT, UPT, URZ, URZ, URZ ;  /* 0x000000fffffff290 */ /* 0x000fe2000fffe0ff */
[----:B------:R-:W-:Y:S11]  /*5250*/  @!P1 BRA `(.L_x_67) ;  /* 0x0000000000149947 */ /* 0x000ff60003800000 */
[----:B------:R-:W-:Y:S02]  /*5260*/  LOP3.LUT P1, RZ, R70, 0xff, RZ, 0xc0, !PT ;  /* 0x000000ff46ff7812 */ /* 0x000fe4000782c0ff */
[----:B------:R-:W-:Y:S04]  /*5270*/  PLOP3.LUT P3, PT, PT, PT, UP1, 0x80, 0x8 ;  /* 0x000000000008781c */ /* 0x000fe80003f6f018 */
[----:B------:R-:W-:Y:S07]  /*5280*/  PLOP3.LUT P3, PT, P3, PT, PT, 0x8, 0x80 ;  /* 0x000000000080781c */ /* 0x000fee0001f6e170 */
[----:B------:R-:W-:Y:S11]  /*5290*/  @P1 FSETP.EQ.AND P3, PT, R27, RZ, PT ;  /* 0x000000ff1b00120b */ /* 0x000ff60003f62000 */
[----:B------:R-:W-:Y:S02]  /*52a0*/  @!UPT UIADD3 URZ, UPT, UPT, URZ, URZ, URZ ;  /* 0x000000fffffff290 */ /* 0x000fe4000fffe0ff */
.L_x_67:
[----:B------:R-:W1:Y:S01]  /*52b0*/  SYNCS.PHASECHK.TRANS64.TRYWAIT P1, [UR31+0x80], R10 ;  /* 0x0000800aff0075a7 */ /* 0x000e62000802111f */
[----:B------:R-:W-:Y:S04]  /*52c0*/  ELECT P2, URZ, PT ;  /* 0x0000000000ff782f */ /* 0x000fe80003840000 */
[----:B------:R-:W-:Y:S01]  /*52d0*/  PLOP3.LUT P2, PT, P3, P2, PT, 0xf2, 0x2f ;  /* 0x00000000002f781c */ /* 0x000fe20001f45e72 */
[----:B------:R-:W-:Y:S01]  /*52e0*/  @!UPT UIADD3 URZ, UPT, UPT, URZ, URZ, URZ ;  /* 0x000000fffffff290 */ /* 0x000fe2000fffe0ff */
[----:B-1----:R-:W-:Y:S11]  /*52f0*/  @!P1 BRA `(.L_x_68) ;  /* 0x00000074008c9947 */ /* 0x002ff60003800000 */
.L_x_192:
[----:B-1----:R-:W-:Y:S01]  /*5300*/  @!P2 IADD3 R3, P1, PT, R12, 0x580, RZ ;  /* 0x000005800c03a810 */ /* 0x002fe20007f3e0ff */
[----:B------:R-:W-:Y:S01]  /*5310*/  VOTEU.ALL UP0, P2 ;  /* 0x0000000000ff7886 */ /* 0x000fe20001000000 */
[----:B------:R-:W-:Y:S01]  /*5320*/  UMOV UR6, 0x0 ;  /* 0x0000000000067882 */ /* 0x000fe20000000000 */
[----:B------:R-:W-:Y:S01]  /*5330*/  UMOV UR7, 0x10000000 ;  /* 0x1000000000077882 */ /* 0x000fe20000000000 */
[----:B------:R-:W-:Y:S01]  /*5340*/  @!P2 R2UR UR5, R3 ;  /* 0x000000000305a2ca */ /* 0x000fe200000e0000 */
[----:B------:R-:W-:Y:S01]  /*5350*/  @!P2 IMAD.X R0, RZ, RZ, R13, P1 ;  /* 0x000000ffff00a224 */ /* 0x000fe200008e060d */
[----:B------:R-:W-:Y:S01]  /*5360*/  @!UP0 UIADD3 UR40, UPT, UPT, UR31, 0x200, URZ ;  /* 0x000002001f288890 */ /* 0x000fe2000fffe0ff */
[----:B------:R-:W-:Y:S03]  /*5370*/  VOTEU.ALL UP0, P2 ;  /* 0x0000000000ff7886 */ /* 0x000fe60001000000 */
[----:B------:R-:W-:Y:S01]  /*5380*/  @!P2 R2UR UR4, R0 ;  /* 0x000000000004a2ca */ /* 0x000fe200000e0000 */
[----:B------:R-:W-:Y:S06]  /*5390*/  @!P2 IMAD.MOV.U32 R0, RZ, RZ, 0x2000 ;  /* 0x00002000ff00a424 */ /* 0x000fec00078e00ff */
[----:B------:R-:W-:Y:S06]  /*53a0*/  IMAD.U32 R14, RZ, RZ, UR5 ;  /* 0x00000005ff0e7e24 */ /* 0x000fec000f8e00ff */
[----:B------:R-:W-:Y:S01]  /*53b0*/  IMAD.U32 R15, RZ, RZ, UR4 ;  /* 0x00000004ff0f7e24 */ /* 0x000fe2000f8e00ff */
[----:B------:R-:W-:Y:S04]  /*53c0*/  @!P2 R2UR UR4, R14 ;  /* 0x000000000e04a2ca */ /* 0x000fe800000e0000 */
[----:B------:R-:W-:Y:S11]  /*53d0*/  @!P2 R2UR UR5, R15 ;  /* 0x000000000f05a2ca */ /* 0x000ff600000e0000 */
[----:B------:R-:W-:Y:S02]  /*53e0*/  @!UPT UIADD3 URZ, UPT, UPT, URZ, URZ, URZ ;  /* 0x000000fffffff290 */ /* 0x000fe4000fffe0ff */
[----:B------:R1:W-:Y:S01]  /*53f0*/  @!UP0 UTMALDG.4D [UR40], [UR4], desc[UR6] ;  /* 0x00000628040085b4 */ /* 0x0003e20008019000 */
[----:B------:R1:W-:Y:S01]  /*5400*/  @!P2 SYNCS.ARRIVE.TRANS64.RED.A0TR RZ, [UR31+0x60], R0 ;  /* 0x00006000ffffa9a7 */ /* 0x0003e2000830041f */
[----:B------:R-:W-:Y:S01]  /*5410*/  SYNCS.ARRIVE.TRANS64.RED.A1T0 RZ, [UR51], RZ ;  /* 0x000000ffffff79a7 */ /* 0x000fe20008100433 */
[----:B------:R-:W2:Y:S02]  /*5420*/  SYNCS.PHASECHK.TRANS64.TRYWAIT P1, [UR31+0x88], R10 ;  /* 0x0000880aff0075a7 */ /* 0x000ea4000802111f */
[----:B-12---:R-:W-:Y:S05]  /*5430*/  @!P1 BRA `(.L_x_69) ;  /* 0x0000007400549947 */ /* 0x006fea0003800000 */
.L_x_194:
[----:B-1----:R-:W-:Y:S01]  /*5440*/  @!P2 IADD3 R3, P1, PT, R12, 0x580, RZ ;  /* 0x000005800c03a810 */ /* 0x002fe20007f3e0ff */
[----:B------:R-:W-:Y:S01]  /*5450*/  VOTEU.ALL UP0, P2 ;  /* 0x0000000000ff7886 */ /* 0x000fe20001000000 */
[----:B------:R-:W-:Y:S01]  /*5460*/  UMOV UR6, 0x0 ;  /* 0x0000000000067882 */ /* 0x000fe20000000000 */
[----:B------:R-:W-:Y:S01]  /*5470*/  UMOV UR7, 0x10000000 ;  /* 0x1000000000077882 */ /* 0x000fe20000000000 */
[----:B------:R-:W-:Y:S01]  /*5480*/  @!P2 R2UR UR5, R3 ;  /* 0x000000000305a2ca */ /* 0x000fe200000e0000 */
[----:B------:R-:W-:Y:S01]  /*5490*/  @!P2 IMAD.X R0, RZ, RZ, R13, P1 ;  /* 0x000000ffff00a224 */ /* 0x000fe200008e060d */
[----:B------:R-:W-:Y:S02]  /*54a0*/  @!UP0 UIADD3 UR34, UPT, UPT, UR42, 0x10, URZ ;  /* 0x000000102a228890 */ /* 0x000fe4000fffe0ff */
[----:B------:R-:W-:Y:S02]  /*54b0*/  @!UP0 UIADD3 UR32, UPT, UPT, UR31, 0x2200, URZ ;  /* 0x000022001f208890 */ /* 0x000fe4000fffe0ff */
[----:B------:R-:W-:Y:S01]  /*54c0*/  @!P2 R2UR UR4, R0 ;  /* 0x000000000004a2ca */ /* 0x000fe200000e0000 */
[----:B------:R-:W-:Y:S01]  /*54d0*/  VOTEU.ALL UP0, P2 ;  /* 0x0000000000ff7886 */ /* 0x000fe20001000000 */
[----:B------:R-:W-:Y:S01]  /*54e0*/  @!P2 IMAD.MOV.U32 R0, RZ, RZ, 0x2000 ;  /* 0x00002000ff00a424 */ /* 0x000fe200078e00ff */
[----:B------:R-:W-:Y:S01]  /*54f0*/  UMOV UR35, UR43 ;  /* 0x0000002b00237c82 */ /* 0x000fe20008000000 */
[----:B------:R-:W-:Y:S01]  /*5500*/  UMOV UR36, UR44 ;  /* 0x0000002c00247c82 */ /* 0x000fe20008000000 */
[----:B------:R-:W-:Y:S02]  /*5510*/  UMOV UR37, UR45 ;  /* 0x0000002d00257c82 */ /* 0x000fe40008000000 */
        /* <DEDUP_REMOVED lines=10> */
.L_x_196:
        /* <DEDUP_REMOVED lines=24> */
.L_x_198:
[----:B-1----:R-:W-:Y:S01]  /*5740*/  @!P2 IADD3 R3, P1, PT, R12, 0x580, RZ ;  /* 0x000005800c03a810 */ /* 0x002fe20007f3e0ff */
[----:B------:R-:W-:Y:S01]  /*5750*/  VOTEU.ALL UP0, P2 ;  /* 0x0000000000ff7886 */ /* 0x000fe20001000000 */
[----:B------:R-:W-:Y:S01]  /*5760*/  UMOV UR6, 0x0 ;  /* 0x0000000000067882 */ /* 0x000fe20000000000 */
[----:B------:R-:W-:Y:S01]  /*5770*/  UMOV UR7, 0x10000000 ;  /* 0x1000000000077882 */ /* 0x000fe20000000000 */
[----:B------:R-:W-:Y:S01]  /*5780*/  @!P2 R2UR UR5, R3 ;  /* 0x000000000305a2ca */ /* 0x000fe200000e0000 */
[----:B------:R-:W-:Y:S01]  /*5790*/  @!P2 IMAD.X R0, RZ, RZ, R13, P1 ;  /* 0x000000ffff00a224 */ /* 0x000fe200008e060d */
[----:B------:R-:W-:Y:S01]  /*57a0*/  @!UP0 UIADD3 UR18, UPT, UPT, UR42, 0x30, URZ ;  /* 0x000000302a128890 */ /* 0x000fe2000fffe0ff */
[----:B------:R-:W-:Y:S01]  /*57b0*/  SHF.L.U32 R9, RZ, 0x1f, RZ ;  /* 0x0000001fff097819 */ /* 0x000fe200000006ff */
        /* <DEDUP_REMOVED lines=17> */
.L_x_200:
[----:B------:R-:W-:Y:S01]  /*58d0*/  @!P2 IADD3 R3, P1, PT, R12, 0x580, RZ ;  /* 0x000005800c03a810 */ /* 0x000fe20007f3e0ff */
[----:B------:R-:W-:Y:S01]  /*58e0*/  VOTEU.ALL UP0, P2 ;  /* 0x0000000000ff7886 */ /* 0x000fe20001000000 */
[----:B------:R-:W-:Y:S01]  /*58f0*/  UMOV UR6, 0x0 ;  /* 0x0000000000067882 */ /* 0x000fe20000000000 */
[----:B------:R-:W-:Y:S01]  /*5900*/  UMOV UR7, 0x10000000 ;  /* 0x1000000000077882 */ /* 0x000fe20000000000 */
[----:B------:R-:W-:Y:S01]  /*5910*/  @!P2 R2UR UR5, R3 ;  /* 0x000000000305a2ca */ /* 0x000fe200000e0000 */
[----:B-1----:R-:W-:Y:S01]  /*5920*/  @!P2 IMAD.X R0, RZ, RZ, R13, P1 ;  /* 0x000000ffff00a224 */ /* 0x002fe200008e060d */
[----:B------:R-:W-:Y:S02]  /*5930*/  @!UP0 UIADD3 UR10, UPT, UPT, UR42, 0x40, URZ ;  /* 0x000000402a0a8890 */ /* 0x000fe4000fffe0ff */
[----:B------:R-:W-:Y:S02]  /*5940*/  @!UP0 UIADD3 UR8, UPT, UPT, UR31, 0x200, URZ ;  /* 0x000002001f088890 */ /* 0x000fe4000fffe0ff */
[----:B------:R-:W-:Y:S01]  /*5950*/  @!P2 R2UR UR4, R0 ;  /* 0x000000000004a2ca */ /* 0x000fe200000e0000 */
[----:B------:R-:W-:Y:S01]  /*5960*/  VOTEU.ALL UP0, P2 ;  /* 0x0000000000ff7886 */ /* 0x000fe20001000000 */
[----:B------:R-:W-:Y:S01]  /*5970*/  @!P2 IMAD.MOV.U32 R0, RZ, RZ, 0x2000 ;  /* 0x00002000ff00a424 */ /* 0x000fe200078e00ff */
[----:B------:R-:W-:Y:S01]  /*5980*/  UMOV UR9, UR41 ;  /* 0x0000002900097c82 */ /* 0x000fe20008000000 */
[----:B------:R-:W-:Y:S01]  /*5990*/  UMOV UR11, UR43 ;  /* 0x0000002b000b7c82 */ /* 0x000fe20008000000 */
[----:B------:R-:W-:Y:S01]  /*59a0*/  UMOV UR12, UR44 ;  /* 0x0000002c000c7c82 */ /* 0x000fe20008000000 */
[----:B------:R-:W-:Y:S01]  /*59b0*/  UMOV UR13, UR45 ;  /* 0x0000002d000d7c82 */ /* 0x000fe20008000000 */
        /* <DEDUP_REMOVED lines=10> */
.L_x_202:
        /* <DEDUP_REMOVED lines=25> */
.L_x_204:
[----:B------:R-:W-:Y:S01]  /*5bf0*/  @!P2 IADD3 R3, P1, PT, R12, 0x580, RZ ;  /* 0x000005800c03a810 */ /* 0x000fe20007f3e0ff */
[----:B------:R-:W-:Y:S01]  /*5c00*/  VOTEU.ALL UP0, P2 ;  /* 0x0000000000ff7886 */ /* 0x000fe20001000000 */
[----:B------:R-:W-:Y:S01]  /*5c10*/  UMOV UR6, 0x0 ;  /* 0x0000000000067882 */ /* 0x000fe20000000000 */
[----:B------:R-:W-:Y:S01]  /*5c20*/  UMOV UR7, 0x10000000 ;  /* 0x1000000000077882 */ /* 0x000fe20000000000 */
[----:B------:R-:W-:Y:S01]  /*5c30*/  @!P2 R2UR UR5, R3 ;  /* 0x000000000305a2ca */ /* 0x000fe200000e0000 */
[----:B-1----:R-:W-:Y:S01]  /*5c40*/  @!P2 IMAD.X R0, RZ, RZ, R13, P1 ;  /* 0x000000ffff00a224 */ /* 0x002fe200008e060d */
[----:B------:R-:W-:Y:S01]  /*5c50*/  @!UP0 UIADD3 UR10, UPT, UPT, UR42, 0x60, URZ ;  /* 0x000000602a0a8890 */ /* 0x000fe2000fffe0ff */
[----:B------:R-:W-:Y:S01]  /*5c60*/  @P0 SHF.R.U32.HI R4, RZ, 0x10, R5 ;  /* 0x00000010ff040819 */ /* 0x000fe20000011605 */
        /* <DEDUP_REMOVED lines=8> */
[----:B------:R-:W-:Y:S01]  /*5cf0*/  IMAD.U32 R14, RZ, RZ, UR5 ;  /* 0x00000005ff0e7e24 */ /* 0x000fe2000f8e00ff */
[----:B------:R-:W-:Y:S05]  /*5d00*/  @P0 R2UR UR49, R4 ;  /* 0x00000000043102ca */ /* 0x000fea00000e0000 */
        /* <DEDUP_REMOVED lines=9> */
.L_x_206:
[----:B------:R-:W-:Y:S01]  /*5da0*/  @!P2 IADD3 R3, P0, PT, R12, 0x580, RZ ;  /* 0x000005800c03a810 */ /* 0x000fe20007f1e0ff */
[----:B------:R-:W-:Y:S01]  /*5db0*/  VOTEU.ALL UP0, P2 ;  /* 0x0000000000ff7886 */ /* 0x000fe20001000000 */
[----:B------:R-:W-:Y:S01]  /*5dc0*/  UMOV UR6, 0x0 ;  /* 0x0000000000067882 */ /* 0x000fe20000000000 */
[----:B------:R-:W-:Y:S01]  /*5dd0*/  UMOV UR7, 0x10000000 ;  /* 0x1000000000077882 */ /* 0x000fe20000000000 */
[----:B------:R-:W-:Y:S01]  /*5de0*/  @!P2 R2UR UR5, R3 ;  /* 0x000000000305a2ca */ /* 0x000fe200000e0000 */
[----:B-1----:R-:W-:Y:S01]  /*5df0*/  @!P2 IMAD.X R0, RZ, RZ, R13, P0 ;  /* 0x000000ffff00a224 */ /* 0x002fe200000e060d */
[----:B------:R-:W-:Y:S01]  /*5e00*/  @!UP0 UIADD3 UR10, UPT, UPT, UR42, 0x70, URZ ;  /* 0x000000702a0a8890 */ /* 0x000fe2000fffe0ff */
[----:B------:R-:W-:Y:S01]  /*5e10*/  LOP3.LUT R8, R8, 0x1, RZ, 0x3c, !PT ;  /* 0x0000000108087812 */ /* 0x000fe200078e3cff */
[----:B------:R-:W-:Y:S02]  /*5e20*/  @!UP0 UIADD3 UR8, UPT, UPT, UR31, 0x6200, URZ ;  /* 0x000062001f088890 */ /* 0x000fe4000fffe0ff */
[----:B------:R-:W-:Y:S01]  /*5e30*/  @!P2 R2UR UR4, R0 ;  /* 0x000000000004a2ca */ /* 0x000fe200000e0000 */
[----:B------:R-:W-:Y:S01]  /*5e40*/  VOTEU.ALL UP0, P2 ;  /* 0x0000000000ff7886 */ /* 0x000fe20001000000 */
[----:B------:R-:W-:Y:S01]  /*5e50*/  UMOV UR9, UR17 ;  /* 0x0000001100097c82 */ /* 0x000fe20008000000 */
[----:B------:R-:W-:Y:S01]  /*5e60*/  UMOV UR11, UR43 ;  /* 0x0000002b000b7c82 */ /* 0x000fe20008000000 */
[----:B------:R-:W-:Y:S01]  /*5e70*/  UMOV UR12, UR44 ;  /* 0x0000002c000c7c82 */ /* 0x000fe20008000000 */
[----:B------:R-:W-:Y:S01]  /*5e80*/  UMOV UR13, UR45 ;  /* 0x0000002d000d7c82 */ /* 0x000fe20008000000 */
[----:B------:R-:W-:Y:S01]  /*5e90*/  UIADD3 UR20, UPT, UPT, UR14, UR65, URZ ;  /* 0x000000410e147290 */ /* 0x000fe2000fffe0ff */
[----:B------:R-:W-:Y:S01]  /*5ea0*/  IMAD.U32 R4, RZ, RZ, UR5 ;  /* 0x00000005ff047e24 */ /* 0x000fe2000f8e00ff */
[----:B------:R-:W-:Y:S02]  /*5eb0*/  UIADD3 UR24, UPT, UPT, UR15, UR64, URZ ;  /* 0x000000400f187290 */ /* 0x000fe4000fffe0ff */
[----:B------:R-:W-:Y:S03]  /*5ec0*/  UPLOP3.LUT UP2, UPT, UPT, UPT, UPT, 0x80, 0x8 ;  /* 0x000000000008789c */ /* 0x000fe60003f4f070 */
[----:B------:R-:W-:Y:S01]  /*5ed0*/  IMAD.U32 R5, RZ, RZ, UR4 ;  /* 0x00000004ff057e24 */ /* 0x000fe2000f8e00ff */
[----:B------:R-:W-:Y:S04]  /*5ee0*/  @!P2 R2UR UR4, R4 ;  /* 0x000000000404a2ca */ /* 0x000fe800000e0000 */
[----:B------:R-:W-:Y:S11]  /*5ef0*/  @!P2 R2UR UR5, R5 ;  /* 0x000000000505a2ca */ /* 0x000ff600000e0000 */
[----:B------:R-:W-:Y:S02]  /*5f00*/  @!UPT UIADD3 URZ, UPT, UPT, URZ, URZ, URZ ;  /* 0x000000fffffff290 */ /* 0x000fe4000fffe0ff */
[----:B------:R1:W-:Y:S01]  /*5f10*/  @!UP0 UTMALDG.4D [UR8], [UR4], desc[UR6] ;  /* 0x00000608040085b4 */ /* 0x0003e20008019000 */
[----:B------:R1:W-:Y:S01]  /*5f20*/  @!P2 SYNCS.ARRIVE.TRANS64.RED.A0TR RZ, [UR31+0x78], R2 ;  /* 0x00007802ffffa9a7 */ /* 0x0003e2000830041f */
[----:B------:R-:W-:Y:S01]  /*5f30*/  SYNCS.ARRIVE.TRANS64.RED.A1T0 RZ, [UR47], RZ ;  /* 0x000000ffffff79a7 */ /* 0x000fe2000810042f */
[----:B------:R-:W-:Y:S05]  /*5f40*/  BRA.U UP3, `(.L_x_76) ;  /* 0xffffffe903347547 */ /* 0x000fea000b83ffff */
[----:B------:R-:W2:Y:S02]  /*5f50*/  SYNCS.PHASECHK.TRANS64.TRYWAIT P0, [UR31+0x80], R10 ;  /* 0x0000800aff0075a7 */ /* 0x000ea4000800111f */
[----:B--2---:R-:W-:Y:S05]  /*5f60*/  @!P0 BRA `(.L_x_77) ;  /* 0x0000006c00308947 */ /* 0x004fea0003800000 */
.L_x_208:
[----:B------:R-:W3:Y:S02]  /*5f70*/  SYNCS.PHASECHK.TRANS64.TRYWAIT P0, [UR31+0x88], R10 ;  /* 0x0000880aff0075a7 */ /* 0x000ee4000800111f */
[----:B---3--:R-:W-:Y:S05]  /*5f80*/  @!P0 BRA `(.L_x_78) ;  /* 0x0000006c00408947 */ /* 0x008fea0003800000 */
.L_x_210:
[----:B------:R-:W3:Y:S01]  /*5f90*/  SYNCS.PHASECHK.TRANS64.TRYWAIT P0, [UR31+0x90], R10 ;  /* 0x0000900aff0075a7 */ /* 0x000ee2000800111f */
[----:B------:R-:W-:Y:S01]  /*5fa0*/  HFMA2 R0, -RZ, RZ, 0, 5.9604644775390625e-08 ;  /* 0x00000001ff007431 */ /* 0x000fe200000001ff */
[----:B---3--:R-:W-:Y:S06]  /*5fb0*/  @!P0 BRA `(.L_x_79) ;  /* 0x0000006c004c8947 */ /* 0x008fec0003800000 */
.L_x_212:
[----:B-1----:R-:W-:Y:S02]  /*5fc0*/  MOV R2, UR31 ;  /* 0x0000001f00027c02 */ /* 0x002fe40008000f00 */
[----:B--2---:R-:W-:-:S07]  /*5fd0*/  SHF.L.U32 R3, R0, 0x1f, RZ ;  /* 0x0000001f00037819 */ /* 0x004fce00000006ff */
.L_x_80:
[----:B-1----:R1:W2:Y:S02]  /*5fe0*/  SYNCS.PHASECHK.TRANS64.TRYWAIT P0, [R2+URZ+0x98], R3 ;  /* 0x00009803020075a7 */ /* 0x0022a400080011ff */
[----:B--2---:R-:W-:Y:S05]  /*5ff0*/  @!P0 NANOSLEEP.SYNCS 0x989680 ;  /* 0x009896800000895d */ /* 0x004fea0003900000 */
[----:B------:R-:W2:Y:S02]  /*6000*/  @!P0 SYNCS.PHASECHK.TRANS64 P0, [R2+URZ+0x98], R3 ;  /* 0x00009803020085a7 */ /* 0x000ea400080010ff */
[----:B--2---:R-:W-:Y:S05]  /*6010*/  @P0 EXIT ;  /* 0x000000000000094d */ /* 0x004fea0003800000 */
[----:B------:R-:W-:Y:S05]  /*6020*/  BRA `(.L_x_80) ;  /* 0xfffffffc00ec7947 */ /* 0x000fea000383ffff */
.L_x_61:
[----:B------:R-:W-:-:S06]  /*6030*/  UISETP.GE.AND UP0, UPT, UR18, 0x4, UPT ;  /* 0x000000041200788c */ /* 0x000fcc000bf06270 */
[----:B------:R-:W-:-:S13]  /*6040*/  PLOP3.LUT P0, PT, PT, PT, UP0, 0x80, 0x8 ;  /* 0x000000000008781c */ /* 0x000fda0003f0f008 */
[----:B-1----:R-:W-:Y:S05]  /*6050*/  @!P0 EXIT ;  /* 0x000000000000894d */ /* 0x002fea0003800000 */
[----:B------:R-:W1:Y:S08]  /*6060*/  S2UR UR4, SR_CgaCtaId ;  /* 0x00000000000479c3 */ /* 0x000e700000008800 */
[----:B------:R-:W-:Y:S01]  /*6070*/  BAR.SYNC.DEFER_BLOCKING 0x6, 0xa0 ;  /* 0x0182800000007b1d */ /* 0x000fe20000010000 */
[C---:B------:R-:W-:Y:S01]  /*6080*/  IMAD.SHL.U32 R0, R68.reuse, 0x10, RZ ;  /* 0x0000001044007824 */ /* 0x040fe200078e00ff */
[C---:B------:R-:W-:Y:S01]  /*6090*/  SHF.L.U32 R23, R68.reuse, 0x10, RZ ;  /* 0x0000001044177819 */ /* 0x040fe200000006ff */
[C---:B------:R-:W-:Y:S01]  /*60a0*/  IMAD.SHL.U32 R67, R68.reuse, 0x2, RZ ;  /* 0x0000000244437824 */ /* 0x040fe200078e00ff */
[----:B------:R-:W-:Y:S01]  /*60b0*/  LOP3.LUT R69, R68, 0x60, RZ, 0xc0, !PT ;  /* 0x0000006044457812 */ /* 0x000fe200078ec0ff */
[----:B------:R-:W-:Y:S01]  /*60c0*/  USHF.R.S32.HI UR53, URZ, 0x1f, UR5 ;  /* 0x0000001fff357899 */ /* 0x000fe20008011405 */
[----:B------:R-:W-:Y:S01]  /*60d0*/  LOP3.LUT R4, R0, 0x60, RZ, 0xc0, !PT ;  /* 0x0000006000047812 */ /* 0x000fe200078ec0ff */
[----:B------:R-:W-:Y:S01]  /*60e0*/  UMOV UR48, 0x400 ;  /* 0x0000040000307882 */ /* 0x000fe20000000000 */
[----:B------:R-:W2:Y:S01]  /*60f0*/  LDC.64 R60, c[0x0][0x8b0] ;  /* 0x00022c00ff3c7b82 */ /* 0x000ea20000000a00 */
[----:B------:R-:W3:Y:S01]  /*6100*/  LDCU.64 UR6, c[0x0][0x890] ;  /* 0x00011200ff0677ac */ /* 0x000ee20008000a00 */
[----:B------:R-:W-:Y:S01]  /*6110*/  LOP3.LUT R67, R4, 0xc, R67, 0xf8, !PT ;  /* 0x0000000c04437812 */ /* 0x000fe200078ef843 */
[----:B------:R-:W-:Y:S01]  /*6120*/  IMAD.MOV.U32 R22, RZ, RZ, RZ ;  /* 0x000000ffff167224 */ /* 0x000fe200078e00ff */
[----:B------:R-:W-:Y:S01]  /*6130*/  MOV R65, RZ ;  /* 0x000000ff00417202 */ /* 0x000fe20000000f00 */
[----:B------:R-:W-:Y:S01]  /*6140*/  ULEA.HI UR53, UR53, UR5, URZ, 0x7 ;  /* 0x0000000535357291 */ /* 0x000fe2000f8f38ff */
[----:B------:R-:W-:Y:S01]  /*6150*/  LOP3.LUT R67, R67, 0x790, R0, 0xf8, !PT ;  /* 0x0000079043437812 */ /* 0x000fe200078ef800 */
[----:B------:R-:W-:Y:S01]  /*6160*/  IMAD.MOV.U32 R66, RZ, RZ, RZ ;  /* 0x000000ffff427224 */ /* 0x000fe200078e00ff */
[----:B------:R-:W4:Y:S01]  /*6170*/  LDC.64 R42, c[0x0][0x8a8] ;  /* 0x00022a00ff2a7b82 */ /* 0x000f220000000a00 */
[C---:B------:R-:W-:Y:S01]  /*6180*/  LOP3.LUT R0, R68.reuse, 0x2, RZ, 0xc0, !PT ;  /* 0x0000000244007812 */ /* 0x040fe200078ec0ff */
[----:B------:R-:W2:Y:S01]  /*6190*/  LDCU.64 UR56, c[0x0][0x348] ;  /* 0x00006900ff3877ac */ /* 0x000ea20008000a00 */
[----:B------:R-:W-:-:S02]  /*61a0*/  LOP3.LUT R68, R68, 0x4, RZ, 0xc0, !PT ;  /* 0x0000000444447812 */ /* 0x000fc400078ec0ff */
[----:B------:R-:W-:Y:S01]  /*61b0*/  LOP3.LUT R23, R23, 0x600000, RZ, 0xc0, !PT ;  /* 0x0060000017177812 */ /* 0x000fe200078ec0ff */
[----:B------:R-:W2:Y:S01]  /*61c0*/  LDCU UR45, c[0x0][0xb0c] ;  /* 0x00016180ff2d77ac */ /* 0x000ea20008000800 */
[----:B-1----:R-:W-:Y:S01]  /*61d0*/  ULEA UR48, UR4, UR48, 0x18 ;  /* 0x0000003004307291 */ /* 0x002fe2000f8ec0ff */
[----:B---3--:R-:W-:Y:S01]  /*61e0*/  IMAD.U32 R73, RZ, RZ, UR6 ;  /* 0x00000006ff497e24 */ /* 0x008fe2000f8e00ff */
[----:B------:R-:W1:Y:S01]  /*61f0*/  LDCU UR4, c[0x0][0x370] ;  /* 0x00006e00ff0477ac */ /* 0x000e620008000800 */
[----:B------:R-:W-:Y:S01]  /*6200*/  IMAD.U32 R72, RZ, RZ, UR7 ;  /* 0x00000007ff487e24 */ /* 0x000fe2000f8e00ff */
[----:B------:R-:W3:Y:S05]  /*6210*/  LDCU UR38, c[0x0][0xb30] ;  /* 0x00016600ff2677ac */ /* 0x000eea0008000800 */
[----:B------:R-:W3:Y:S01]  /*6220*/  LDS R2, [UR48+0x100] ;  /* 0x00010030ff027984 */ /* 0x000ee20008000800 */
[----:B------:R-:W2:Y:S01]  /*6230*/  LDCU.64 UR58, c[0x0][0x888] ;  /* 0x00011100ff3a77ac */ /* 0x000ea20008000a00 */
[----:B------:R-:W2:Y:S01]  /*6240*/  LDCU.64 UR46, c[0x0][0xb28] ;  /* 0x00016500ff2e77ac */ /* 0x000ea20008000a00 */
[----:B------:R-:W2:Y:S01]  /*6250*/  LDCU.128 UR60, c[0x0][0xb10] ;  /* 0x00016200ff3c77ac */ /* 0x000ea20008000c00 */
[----:B-1----:R-:W-:Y:S01]  /*6260*/  IMAD.U32 R74, RZ, RZ, UR4 ;  /* 0x00000004ff4a7e24 */ /* 0x002fe2000f8e00ff */
[----:B------:R-:W-:Y:S01]  /*6270*/  UIADD3 UR4, UPT, UPT, UR48, 0x200, URZ ;  /* 0x0000020030047890 */ /* 0x000fe2000fffe0ff */
[----:B------:R-:W1:Y:S05]  /*6280*/  LDCU UR55, c[0x0][0x374] ;  /* 0x00006e80ff3777ac */ /* 0x000e6a0008000800 */
[----:B------:R-:W-:Y:S01]  /*6290*/  IMAD.U32 R62, RZ, RZ, UR4 ;  /* 0x00000004ff3e7e24 */ /* 0x000fe2000f8e00ff */
[----:B------:R-:W-:Y:S01]  /*62a0*/  USHF.R.S32.HI UR53, URZ, 0x7, UR53 ;  /* 0x00000007ff357899 */ /* 0x000fe20008011435 */
[----:B------:R-:W-:Y:S01]  /*62b0*/  UMOV UR54, URZ ;  /* 0x000000ff00367c82 */ /* 0x000fe20008000000 */
[----:B------:R-:W-:-:S02]  /*62c0*/  UMOV UR51, URZ ;  /* 0x000000ff00337c82 */ /* 0x000fc40008000000 */
[----:B------:R-:W-:-:S05]  /*62d0*/  LEA R67, R67, R62, 0x2 ;  /* 0x0000003e43437211 */ /* 0x000fca00078e10ff */
[--C-:B------:R-:W-:Y:S02]  /*62e0*/  IMAD R77, R0, -0x10, R67.reuse ;  /* 0xfffffff0004d7824 */ /* 0x100fe400078e0243 */
[----:B------:R-:W-:Y:S01]  /*62f0*/  IMAD R76, R68, -0x10, R67 ;  /* 0xfffffff0444c7824 */ /* 0x000fe200078e0243 */
[C---:B---3--:R-:W-:Y:S02]  /*6300*/  IADD3 R3, PT, PT, R2.reuse, 0x80, RZ ;  /* 0x0000008002037810 */ /* 0x048fe40007ffe0ff */
[----:B------:R-:W-:Y:S02]  /*6310*/  LOP3.LUT R2, R2, 0xffff, RZ, 0xc0, !PT ;  /* 0x0000ffff02027812 */ /* 0x000fe400078ec0ff */
[----:B------:R-:W-:-:S05]  /*6320*/  LOP3.LUT R3, R3, 0xffff, RZ, 0xc0, !PT ;  /* 0x0000ffff03037812 */ /* 0x000fca00078ec0ff */
[----:B-12-4-:R3:W-:Y:S02]  /*6330*/  STL.64 [R1], R2 ;  /* 0x0000000201007387 */ /* 0x0167e40000100a00 */
.L_x_156:
[----:B---3--:R-:W-:Y:S04]  /*6340*/  SHF.L.U32 R3, R65, 0x1f, RZ ;  /* 0x0000001f41037819 */ /* 0x008fe800000006ff */
[----:B-1----:R-:W1:Y:S02]  /*6350*/  SYNCS.PHASECHK.TRANS64.TRYWAIT P0, [UR48+0xb0], R3 ;  /* 0x0000b003ff0075a7 */ /* 0x002e640008001130 */
[----:B-12---:R-:W-:Y:S05]  /*6360*/  @!P0 BRA `(.L_x_81) ;  /* 0x0000006800788947 */ /* 0x006fea0003800000 */
.L_x_214:
[----:B------:R-:W2:Y:S01]  /*6370*/  LDS.128 R4, [UR48+0xf0] ;  /* 0x0000f030ff047984 */ /* 0x000ea20008000c00 */
[----:B------:R-:W-:Y:S01]  /*6380*/  UIADD3 UR4, UPT, UPT, UR48, 0xb8, URZ ;  /* 0x000000b830047890 */ /* 0x000fe2000fffe0ff */
[----:B------:R-:W-:Y:S01]  /*6390*/  IMAD R2, R22, 0x4, R1 ;  /* 0x0000000416027824 */ /* 0x000fe200078e0201 */
[----:B------:R-:W-:Y:S02]  /*63a0*/  UISETP.GE.AND UP0, UPT, UR39, 0x1, UPT ;  /* 0x000000012700788c */ /* 0x000fe4000bf06270 */
[----:B------:R-:W-:Y:S01]  /*63b0*/  UPRMT UR4, URZ, 0x654, UR4 ;  /* 0x00000654ff047896 */ /* 0x000fe20008000004 */
[----:B------:R-:W-:Y:S01]  /*63c0*/  @!PT LDS RZ, [RZ] ;  /* 0x00000000fffff984 */ /* 0x000fe20000000800 */
[----:B------:R-:W-:Y:S01]  /*63d0*/  @!PT LDS RZ, [RZ] ;  /* 0x00000000fffff984 */ /* 0x000fe20000000800 */
[----:B------:R-:W-:Y:S01]  /*63e0*/  @!PT LDS RZ, [RZ] ;  /* 0x00000000fffff984 */ /* 0x000fe20000000800 */
[----:B------:R-:W-:Y:S01]  /*63f0*/  @!PT LDS RZ, [RZ] ;  /* 0x00000000fffff984 */ /* 0x000fe20000000800 */
[----:B------:R3:W-:Y:S06]  /*6400*/  MEMBAR.ALL.CTA ;  /* 0x0000000000007992 */ /* 0x0007ec0000008000 */
[----:B---3--:R-:W3:Y:S02]  /*6410*/  FENCE.VIEW.ASYNC.S ;  /* 0x00000000000073c6 */ /* 0x008ee40000000000 */
[----:B---3--:R-:W-:Y:S06]  /*6420*/  SYNCS.ARRIVE.TRANS64.RED.A1T0 RZ, [UR4], RZ ;  /* 0x000000ffffff79a7 */ /* 0x008fec0008100404 */
[----:B------:R-:W5:Y:S01]  /*6430*/  LDL R2, [R2] ;  /* 0x0000000002027983 */ /* 0x000f620000100800 */
[----:B--2---:R-:W-:Y:S11]  /*6440*/  LOP3.LUT P0, RZ, R6, 0x1, RZ, 0xc0, !PT ;  /* 0x0000000106ff7812 */ /* 0x004ff6000780c0ff */
[----:B------:R-:W-:Y:S02]  /*6450*/  @!UPT UIADD3 URZ, UPT, UPT, URZ, URZ, URZ ;  /* 0x000000fffffff290 */ /* 0x000fe4000fffe0ff */
[----:B------:R-:W-:Y:S01]  /*6460*/  VOTEU.ANY UP1, P0 ;  /* 0x0000000000ff7886 */ /* 0x000fe20000020100 */
[----:B------:R-:W-:Y:S01]  /*6470*/  PLOP3.LUT P0, PT, PT, PT, UP1, 0x80, 0x8 ;  /* 0x000000000008781c */ /* 0x000fe20003f0f018 */
[----:B------:R-:W-:Y:S06]  /*6480*/  UP2UR UR4, UPR, URZ, 0x2 ;  /* 0x00000002ff047883 */ /* 0x000fec0008000000 */
[----:B------:R-:W-:Y:S06]  /*6490*/  IMAD.U32 R80, RZ, RZ, UR4 ;  /* 0x00000004ff507e24 */ /* 0x000fec000f8e00ff */
[----:B-1----:R-:W-:Y:S02]  /*64a0*/  @P0 MOV R3, R4 ;  /* 0x0000000400030202 */ /* 0x002fe40000000f00 */
[----:B------:R-:W-:Y:S02]  /*64b0*/  @P0 LOP3.LUT R0, R5, 0xffff, RZ, 0xc0, !PT ;  /* 0x0000ffff05000812 */ /* 0x000fe400078ec0ff */
[----:B------:R-:W-:Y:S01]  /*64c0*/  @P0 R2UR UR5, R3 ;  /* 0x00000000030502ca */ /* 0x000fe200000e0000 */
[----:B------:R-:W-:Y:S01]  /*64d0*/  IMAD.U32 R3, RZ, RZ, UR53 ;  /* 0x00000035ff037e24 */ /* 0x000fe2000f8e00ff */
[----:B------:R-:W-:Y:S04]  /*64e0*/  @P0 R2UR UR4, R0 ;  /* 0x00000000000402ca */ /* 0x000fe800000e0000 */
[----:B------:R-:W-:Y:S07]  /*64f0*/  IABS R0, R3 ;  /* 0x0000000300007213 */ /* 0x000fee0000000000 */
[----:B------:R-:W-:Y:S02]  /*6500*/  @UP1 UMOV UR37, UR5 ;  /* 0x0000000500251c82 */ /* 0x000fe40008000000 */
[----:B------:R-:W-:Y:S01]  /*6510*/  @UP1 UMOV UR36, UR4 ;  /* 0x0000000400241c82 */ /* 0x000fe20008000000 */
[----:B------:R-:W-:Y:S05]  /*6520*/  BRA.U !UP0, `(.L_x_82) ;  /* 0x0000000108d07547 */ /* 0x000fea000b800000 */
[----:B------:R-:W1:Y:S01]  /*6530*/  LDCU UR14, c[0x0][0xb20] ;  /* 0x00016400ff0e77ac */ /* 0x000e620008000800 */
[----:B------:R-:W-:Y:S01]  /*6540*/  R2UR UR9, R74 ;  /* 0x000000004a0972ca */ /* 0x000fe200000e0000 */
[----:B------:R-:W-:Y:S02]  /*6550*/  UIMAD.WIDE.U32 UR4, UR55, UR63, URZ ;  /* 0x0000003f370472a5 */ /* 0x000fe4000f8e00ff */
[----:B------:R-:W-:Y:S02]  /*6560*/  UIMAD.WIDE.U32 UR10, UR36, UR63, URZ ;  /* 0x0000003f240a72a5 */ /* 0x000fe4000f8e00ff */
[----:B------:R-:W-:Y:S02]  /*6570*/  UISETP.NE.AND UP0, UPT, UR62, 0x1, UPT ;  /* 0x000000013e00788c */ /* 0x000fe4000bf05270 */
[----:B------:R-:W-:Y:S02]  /*6580*/  UISETP.NE.AND UP1, UPT, UR45, 0x1, UPT ;  /* 0x000000012d00788c */ /* 0x000fe4000bf25270 */
[----:B------:R-:W-:Y:S04]  /*6590*/  UISETP.NE.AND UP2, UPT, UR39, 0x1, UPT ;  /* 0x000000012700788c */ /* 0x000fe8000bf45270 */
[----:B------:R-:W-:Y:S02]  /*65a0*/  UIMAD.WIDE.U32 UR6, UR9, UR60, URZ ;  /* 0x0000003c090672a5 */ /* 0x000fe4000f8e00ff */
[----:B------:R-:W-:Y:S01]  /*65b0*/  UIMAD.WIDE.U32 UR12, UR37, UR60, URZ ;  /* 0x0000003c250c72a5 */ /* 0x000fe2000f8e00ff */
[----:B------:R-:W-:Y:S02]  /*65c0*/  UMOV UR4, UR5 ;  /* 0x0000000500047c82 */ /* 0x000fe40008000000 */
[----:B-1----:R-:W-:Y:S02]  /*65d0*/  USHF.R.U32.HI UR8, URZ, UR14, UR4 ;  /* 0x0000000eff087299 */ /* 0x002fe40008011604 */
[----:B------:R-:W-:Y:S01]  /*65e0*/  UMOV UR6, UR11 ;  /* 0x0000000b00067c82 */ /* 0x000fe20008000000 */
[----:B------:R-:W-:Y:S02]  /*65f0*/  UMOV UR4, UR7 ;  /* 0x0000000700047c82 */ /* 0x000fe40008000000 */
[----:B------:R-:W-:Y:S02]  /*6600*/  USHF.R.U32.HI UR5, URZ, UR61, UR4 ;  /* 0x0000003dff057299 */ /* 0x000fe40008011604 */
[----:B------:R-:W-:Y:S02]  /*6610*/  USEL UR4, UR55, UR8, !UP0 ;  /* 0x0000000837047287 */ /* 0x000fe4000c000000 */
[----:B------:R-:W-:Y:S02]  /*6620*/  USHF.R.U32.HI UR8, URZ, UR14, UR6 ;  /* 0x0000000eff087299 */ /* 0x000fe40008011606 */
[----:B------:R-:W-:Y:S02]  /*6630*/  UIMAD.WIDE.U32 UR6, UR4, UR46, URZ ;  /* 0x0000002e040672a5 */ /* 0x000fe4000f8e00ff */
[----:B------:R-:W-:Y:S02]  /*6640*/  USEL UR9, UR9, UR5, !UP1 ;  /* 0x0000000509097287 */ /* 0x000fe4000c800000 */
[----:B------:R-:W-:Y:S02]  /*6650*/  USEL UR8, UR36, UR8, !UP0 ;  /* 0x0000000824087287 */ /* 0x000fe4000c000000 */
[----:B------:R-:W-:Y:S01]  /*6660*/  UIMAD.WIDE.U32 UR10, UR9, UR46, URZ ;  /* 0x0000002e090a72a5 */ /* 0x000fe2000f8e00ff */
[----:B------:R-:W-:Y:S01]  /*6670*/  UMOV UR6, UR7 ;  /* 0x0000000700067c82 */ /* 0x000fe20008000000 */
[----:B------:R-:W-:Y:S01]  /*6680*/  UMOV UR5, UR13 ;  /* 0x0000000d00057c82 */ /* 0x000fe20008000000 */
[----:B------:R-:W-:Y:S02]  /*6690*/  @UP2 USHF.R.U32.HI UR4, URZ, UR47, UR6 ;  /* 0x0000002fff042299 */ /* 0x000fe40008011606 */
[----:B------:R-:W-:Y:S02]  /*66a0*/  USHF.R.U32.HI UR5, URZ, UR61, UR5 ;  /* 0x0000003dff057299 */ /* 0x000fe40008011605 */
[----:B------:R-:W-:Y:S02]  /*66b0*/  UIMAD UR4, UR39, UR4, URZ ;  /* 0x00000004270472a4 */ /* 0x000fe4000f8e02ff */
[----:B------:R-:W-:Y:S02]  /*66c0*/  USEL UR5, UR37, UR5, !UP1 ;  /* 0x0000000525057287 */ /* 0x000fe4000c800000 */
[----:B------:R-:W-:Y:S01]  /*66d0*/  UISETP.GE.AND UP0, UPT, UR8, UR4, UPT ;  /* 0x000000040800728c */ /* 0x000fe2000bf06270 */
[----:B------:R-:W-:Y:S01]  /*66e0*/  UMOV UR6, UR11 ;  /* 0x0000000b00067c82 */ /* 0x000fe20008000000 */
[----:B------:R-:W-:Y:S02]  /*66f0*/  UIMAD.WIDE.U32 UR10, UR8, UR46, URZ ;  /* 0x0000002e080a72a5 */ /* 0x000fe4000f8e00ff */
[----:B------:R-:W-:Y:S04]  /*6700*/  @UP2 USHF.R.U32.HI UR9, URZ, UR47, UR6 ;  /* 0x0000002fff092299 */ /* 0x000fe80008011606 */
[----:B------:R-:W-:Y:S01]  /*6710*/  UIMAD UR6, UR39, UR9, URZ ;  /* 0x00000009270672a4 */ /* 0x000fe2000f8e02ff */
[----:B------:R-:W-:Y:S03]  /*6720*/  UMOV UR4, UR11 ;  /* 0x0000000b00047c82 */ /* 0x000fe60008000000 */
[----:B------:R-:W-:Y:S02]  /*6730*/  UISETP.GE.OR UP0, UPT, UR5, UR6, UP0 ;  /* 0x000000060500728c */ /* 0x000fe40008706670 */
[----:B------:R-:W-:Y:S02]  /*6740*/  USHF.R.U32.HI UR4, URZ, UR47, UR4 ;  /* 0x0000002fff047299 */ /* 0x000fe40008011604 */
[----:B------:R-:W-:Y:S02]  /*6750*/  UIMAD.WIDE.U32 UR6, UR5, UR46, URZ ;  /* 0x0000002e050672a5 */ /* 0x000fe4000f8e00ff */
[----:B------:R-:W-:Y:S02]  /*6760*/  USEL UR11, UR8, UR4, !UP2 ;  /* 0x00000004080b7287 */ /* 0x000fe4000d000000 */
[----:B------:R-:W-:Y:S02]  /*6770*/  UIADD3 UR6, UPT, UPT, -UR5, URZ, URZ ;  /* 0x000000ff05067290 */ /* 0x000fe4000fffe1ff */
[----:B------:R-:W-:Y:S02]  /*6780*/  UIADD3 UR10, UPT, UPT, -UR11, URZ, URZ ;  /* 0x000000ff0b0a7290 */ /* 0x000fe4000fffe1ff */
[----:B------:R-:W-:Y:S02]  /*6790*/  UIMAD UR6, UR45, UR6, UR37 ;  /* 0x000000062d0672a4 */ /* 0x000fe4000f8e0225 */
[----:B------:R-:W-:Y:S01]  /*67a0*/  UIMAD UR10, UR39, UR10, UR8 ;  /* 0x0000000a270a72a4 */ /* 0x000fe2000f8e0208 */
[----:B------:R-:W-:Y:S01]  /*67b0*/  @!UP0 UMOV UR4, UR7 ;  /* 0x0000000700048c82 */ /* 0x000fe20008000000 */
[----:B------:R-:W-:Y:S02]  /*67c0*/  UIADD3 UR7, UPT, UPT, -UR8, URZ, URZ ;  /* 0x000000ff08077290 */ /* 0x000fe4000fffe1ff */
[----:B------:R-:W-:Y:S04]  /*67d0*/  @!UP0 USHF.R.U32.HI UR4, URZ, UR47, UR4 ;  /* 0x0000002fff048299 */ /* 0x000fe80008011604 */
[----:B------:R-:W-:Y:S04]  /*67e0*/  @!UP0 USEL UR4, UR5, UR4, !UP2 ;  /* 0x0000000405048287 */ /* 0x000fe8000d000000 */
[----:B------:R-:W-:Y:S02]  /*67f0*/  @!UP0 UIMAD UR9, UR9, UR10, UR4 ;  /* 0x0000000a090982a4 */ /* 0x000fe4000f8e0204 */
[----:B------:R-:W-:Y:S02]  /*6800*/  @!UP0 UIADD3 UR10, UPT, UPT, UR11, -UR4, URZ ;  /* 0x800000040b0a8290 */ /* 0x000fe4000fffe0ff */
[----:B------:R-:W-:Y:S02]  /*6810*/  UIMAD UR4, UR62, UR7, UR36 ;  /* 0x000000073e0472a4 */ /* 0x000fe4000f8e0224 */
[----:B------:R-:W-:Y:S03]  /*6820*/  @!UP0 UIMAD UR8, UR10, UR39, UR5 ;  /* 0x000000270a0882a4 */ /* 0x000fe6000f8e0205 */
[----:B------:R-:W-:Y:S02]  /*6830*/  @!UP0 UMOV UR5, UR9 ;  /* 0x0000000900058c82 */ /* 0x000fe40008000000 */
[----:B------:R-:W-:Y:S02]  /*6840*/  UIMAD UR37, UR5, UR45, UR6 ;  /* 0x0000002d052572a4 */ /* 0x000fe4000f8e0206 */
[----:B------:R-:W-:Y:S11]  /*6850*/  UIMAD UR36, UR8, UR62, UR4 ;  /* 0x0000003e082472a4 */ /* 0x000ff6000f8e0204 */
[----:B------:R-:W-:Y:S01]  /*6860*/  @!UPT UIADD3 URZ, UPT, UPT, URZ, URZ, URZ ;  /* 0x000000fffffff290 */ /* 0x000fe2000fffe0ff */
.L_x_82:
[----:B------:R-:W1:Y:S01]  /*6870*/  LDCU UR11, c[0x0][0x388] ;  /* 0x00007100ff0b77ac */ /* 0x000e620008000800 */
[----:B------:R-:W-:Y:S01]  /*6880*/  R2UR UR6, R0 ;  /* 0x00000000000672ca */ /* 0x000fe200000e0000 */
[----:B------:R-:W-:Y:S01]  /*6890*/  BSSY.RECONVERGENT B6, `(.L_x_83) ;  /* 0x0000076000067945 */ /* 0x000fe20003800200 */
[----:B------:R-:W-:Y:S01]  /*68a0*/  IABS R3, R3 ;  /* 0x0000000300037213 */ /* 0x000fe20000000000 */
[----:B------:R-:W-:Y:S01]  /*68b0*/  USHF.L.U32 UR42, UR24, 0x7, URZ ;  /* 0x00000007182a7899 */ /* 0x000fe200080006ff */
[----:B------:R-:W-:Y:S02]  /*68c0*/  @P0 SHF.R.U32.HI R4, RZ, 0x10, R5 ;  /* 0x00000010ff040819 */ /* 0x000fe40000011605 */
[----:B------:R-:W-:Y:S01]  /*68d0*/  R2UR UR16, R78 ;  /* 0x000000004e1072ca */ /* 0x000fe200000e0000 */
[----:B------:R-:W-:Y:S01]  /*68e0*/  IMAD.MOV R3, RZ, RZ, -R3 ;  /* 0x000000ffff037224 */ /* 0x000fe200078e0a03 */
[----:B------:R-:W-:Y:S02]  /*68f0*/  @P0 R2UR UR16, R4 ;  /* 0x00000000041002ca */ /* 0x000fe400000e0000 */
[----:B------:R-:W-:Y:S02]  /*6900*/  LOP3.LUT P0, RZ, R62, 0x1b0, RZ, 0xc0, !PT ;  /* 0x000001b03eff7812 */ /* 0x000fe4000780c0ff */
[----:B------:R-:W-:Y:S01]  /*6910*/  R2UR UR9, R3 ;  /* 0x00000000030972ca */ /* 0x000fe200000e0000 */
[----:B------:R-:W2:Y:S08]  /*6920*/  I2F.RP R9, UR6 ;  /* 0x0000000600097d06 */ /* 0x000eb00008209400 */
[----:B------:R-:W-:Y:S02]  /*6930*/  IMAD.U32 R78, RZ, RZ, UR16 ;  /* 0x00000010ff4e7e24 */ /* 0x000fe4000f8e00ff */
[----:B--2---:R-:W2:Y:S02]  /*6940*/  MUFU.RCP R0, R9 ;  /* 0x0000000900007308 */ /* 0x004ea40000001000 */
[----:B--2---:R-:W-:Y:S08]  /*6950*/  VIADD R8, R0, 0xffffffe ;  /* 0x0ffffffe00087836 */ /* 0x004ff00000000000 */
[----:B------:R-:W2:Y:S02]  /*6960*/  F2I.FTZ.U32.TRUNC.NTZ R0, R8 ;  /* 0x0000000800007305 */ /* 0x000ea4000021f000 */
[----:B--2---:R-:W-:Y:S01]  /*6970*/  R2UR UR5, R0 ;  /* 0x00000000000572ca */ /* 0x004fe200000e0000 */
[----:B------:R-:W-:Y:S05]  /*6980*/  IMAD.U32 R0, RZ, RZ, UR20 ;  /* 0x00000014ff007e24 */ /* 0x000fea000f8e00ff */
[----:B------:R-:W-:Y:S04]  /*6990*/  IABS R0, R0 ;  /* 0x0000000000007213 */ /* 0x000fe80000000000 */
[----:B------:R-:W-:Y:S01]  /*69a0*/  R2UR UR8, R0 ;  /* 0x00000000000872ca */ /* 0x000fe200000e0000 */
[----:B-1----:R-:W-:Y:S02]  /*69b0*/  IMAD.U32 R0, RZ, RZ, UR11 ;  /* 0x0000000bff007e24 */ /* 0x002fe4000f8e00ff */
[----:B------:R-:W-:Y:S03]  /*69c0*/  UIADD3 UR4, UPT, UPT, URZ, -UR5, URZ ;  /* 0x80000005ff047290 */ /* 0x000fe6000fffe0ff */
[----:B------:R-:W-:Y:S01]  /*69d0*/  IABS R9, R0 ;  /* 0x0000000000097213 */ /* 0x000fe20000000000 */
[----:B------:R-:W-:Y:S03]  /*69e0*/  UIMAD UR7, UR4, UR6, URZ ;  /* 0x00000006040772a4 */ /* 0x000fe6000f8e02ff */
[----:B------:R-:W-:Y:S01]  /*69f0*/  UMOV UR4, URZ ;  /* 0x000000ff00047c82 */ /* 0x000fe20008000000 */
[----:B------:R-:W1:Y:S01]  /*6a00*/  I2F.RP R0, R9 ;  /* 0x0000000900007306 */ /* 0x000e620000209400 */
[----:B------:R-:W-:Y:S07]  /*6a10*/  UIMAD.WIDE.U32 UR4, UR5, UR7, UR4 ;  /* 0x00000007050472a5 */ /* 0x000fee000f8e0004 */
[----:B------:R-:W-:Y:S02]  /*6a20*/  UMOV UR4, UR5 ;  /* 0x0000000500047c82 */ /* 0x000fe40008000000 */
[----:B------:R-:W-:Y:S01]  /*6a30*/  UIMAD.WIDE.U32 UR4, UR4, UR8, URZ ;  /* 0x00000008040472a5 */ /* 0x000fe2000f8e00ff */
[----:B-1----:R-:W1:Y:S06]  /*6a40*/  MUFU.RCP R0, R0 ;  /* 0x0000000000007308 */ /* 0x002e6c0000001000 */
[----:B------:R-:W-:Y:S02]  /*6a50*/  UMOV UR43, UR5 ;  /* 0x00000005002b7c82 */ /* 0x000fe40008000000 */
[----:B------:R-:W-:Y:S04]  /*6a60*/  UIMAD UR4, UR43, UR9, UR8 ;  /* 0x000000092b0472a4 */ /* 0x000fe8000f8e0208 */
[----:B------:R-:W-:Y:S01]  /*6a70*/  UISETP.GT.U32.AND UP0, UPT, UR6, UR4, UPT ;  /* 0x000000040600728c */ /* 0x000fe2000bf04070 */
[----:B-1----:R-:W-:Y:S10]  /*6a80*/  VIADD R10, R0, 0xffffffe ;  /* 0x0ffffffe000a7836 */ /* 0x002ff40000000000 */
[----:B------:R-:W-:Y:S02]  /*6a90*/  @!UP0 UIADD3 UR4, UPT, UPT, UR4, -UR6, URZ ;  /* 0x8000000604048290 */ /* 0x000fe4000fffe0ff */
[----:B------:R-:W-:Y:S01]  /*6aa0*/  @!UP0 UIADD3 UR43, UPT, UPT, UR43, 0x1, URZ ;  /* 0x000000012b2b8890 */ /* 0x000fe2000fffe0ff */
[----:B------:R-:W1:Y:S01]  /*6ab0*/  F2I.FTZ.U32.TRUNC.NTZ R11, R10 ;  /* 0x0000000a000b7305 */ /* 0x000e62000021f000 */
[----:B------:R-:W-:Y:S02]  /*6ac0*/  UISETP.GE.U32.AND UP2, UPT, UR4, UR6, UPT ;  /* 0x000000060400728c */ /* 0x000fe4000bf46070 */
[----:B------:R-:W-:Y:S02]  /*6ad0*/  ULOP3.LUT UR4, UR20, UR53, URZ, 0x3c, !UPT ;  /* 0x0000003514047292 */ /* 0x000fe4000f8e3cff */
[----:B------:R-:W-:Y:S02]  /*6ae0*/  UISETP.NE.AND UP0, UPT, UR53, URZ, UPT ;  /* 0x000000ff3500728c */ /* 0x000fe4000bf05270 */
[----:B------:R-:W-:Y:S05]  /*6af0*/  UISETP.GE.AND UP1, UPT, UR4, URZ, UPT ;  /* 0x000000ff0400728c */ /* 0x000fea000bf26270 */
[----:B------:R-:W-:Y:S01]  /*6b00*/  @UP2 UIADD3 UR43, UPT, UPT, UR43, 0x1, URZ ;  /* 0x000000012b2b2890 */ /* 0x000fe2000fffe0ff */
[--C-:B-1----:R-:W-:Y:S02]  /*6b10*/  IMAD.MOV R8, RZ, RZ, -R11.reuse ;  /* 0x000000ffff087224 */ /* 0x102fe400078e0a0b */
[----:B------:R-:W-:Y:S03]  /*6b20*/  IMAD.MOV.U32 R10, RZ, RZ, RZ ;  /* 0x000000ffff0a7224 */ /* 0x000fe600078e00ff */
[----:B------:R-:W-:Y:S01]  /*6b30*/  @!UP1 UIADD3 UR43, UPT, UPT, -UR43, URZ, URZ ;  /* 0x000000ff2b2b9290 */ /* 0x000fe2000fffe1ff */
[----:B------:R-:W-:Y:S01]  /*6b40*/  IMAD R3, R8, R9, RZ ;  /* 0x0000000908037224 */ /* 0x000fe200078e02ff */
[----:B------:R-:W-:Y:S02]  /*6b50*/  UISETP.NE.AND UP1, UPT, UR38, 0x1, UPT ;  /* 0x000000012600788c */ /* 0x000fe4000bf25270 */
[----:B------:R-:W-:Y:S01]  /*6b60*/  @!UP0 ULOP3.LUT UR43, URZ, UR53, URZ, 0x33, !UPT ;  /* 0x00000035ff2b8292 */ /* 0x000fe2000f8e33ff */
[----:B------:R-:W-:Y:S05]  /*6b70*/  IMAD.HI.U32 R11, R11, R3, R10 ;  /* 0x000000030b0b7227 */ /* 0x000fea00078e000a */
[----:B------:R-:W-:Y:S03]  /*6b80*/  MOV R0, UR43 ;  /* 0x0000002b00007c02 */ /* 0x000fe60008000f00 */
[----:B------:R-:W1:Y:S01]  /*6b90*/  @!UP1 LDCU.128 UR12, c[0x0][0xb10] ;  /* 0x00016200ff0c97ac */ /* 0x000e620008000c00 */
[----:B------:R-:W-:Y:S05]  /*6ba0*/  IABS R0, R0 ;  /* 0x0000000000007213 */ /* 0x000fea0000000000 */
[----:B------:R-:W-:Y:S01]  /*6bb0*/  IMAD.HI.U32 R11, R11, R0, RZ ;  /* 0x000000000b0b7227 */ /* 0x000fe200078e00ff */
[----:B------:R-:W2:Y:S03]  /*6bc0*/  @!UP1 LDCU UR10, c[0x0][0xb20] ;  /* 0x00016400ff0a97ac */ /* 0x000ea60008000800 */
[----:B------:R-:W-:Y:S01]  /*6bd0*/  IMAD.MOV R3, RZ, RZ, -R11 ;  /* 0x000000ffff037224 */ /* 0x000fe200078e0a0b */
[----:B------:R-:W3:Y:S03]  /*6be0*/  @!UP1 LDCU UR5, c[0x0][0xb0c] ;  /* 0x00016180ff0597ac */ /* 0x000ee60008000800 */
[C---:B------:R-:W-:Y:S01]  /*6bf0*/  IMAD R0, R9.reuse, R3, R0 ;  /* 0x0000000309007224 */ /* 0x040fe200078e0200 */
[----:B-1----:R-:W-:Y:S04]  /*6c00*/  UIMAD.WIDE.U32 UR6, UR36, UR15, URZ ;  /* 0x0000000f240672a5 */ /* 0x002fe8000f8e00ff */
[----:B------:R-:W-:Y:S01]  /*6c10*/  ISETP.GT.U32.AND P1, PT, R9, R0, PT ;  /* 0x000000000900720c */ /* 0x000fe20003f24070 */
[----:B------:R-:W-:Y:S02]  /*6c20*/  UIMAD.WIDE.U32 UR8, UR37, UR12, URZ ;  /* 0x0000000c250872a5 */ /* 0x000fe4000f8e00ff */
[----:B------:R-:W-:Y:S02]  /*6c30*/  @!UP1 UISETP.NE.AND UP0, UPT, UR14, 0x1, UPT ;  /* 0x000000010e00988c */ /* 0x000fe4000bf05270 */
[----:B------:R-:W-:Y:S01]  /*6c40*/  ULOP3.LUT UR8, UR43, UR11, URZ, 0x3c, !UPT ;  /* 0x0000000b2b087292 */ /* 0x000fe2000f8e3cff */
[----:B------:R-:W-:Y:S02]  /*6c50*/  @!UP1 UMOV UR6, UR7 ;  /* 0x0000000700069c82 */ /* 0x000fe40008000000 */
[----:B------:R-:W-:Y:S01]  /*6c60*/  @!UP1 UMOV UR4, UR9 ;  /* 0x0000000900049c82 */ /* 0x000fe20008000000 */
[----:B--2---:R-:W-:Y:S02]  /*6c70*/  @!UP1 USHF.R.U32.HI UR6, URZ, UR10, UR6 ;  /* 0x0000000aff069299 */ /* 0x004fe40008011606 */
[----:B---3--:R-:W-:Y:S02]  /*6c80*/  @!UP1 UISETP.NE.AND UP2, UPT, UR5, 0x1, UPT ;  /* 0x000000010500988c */ /* 0x008fe4000bf45270 */
[----:B------:R-:W-:Y:S01]  /*6c90*/  @!UP1 USHF.R.U32.HI UR4, URZ, UR13, UR4 ;  /* 0x0000000dff049299 */ /* 0x000fe20008011604 */
[----:B------:R-:W-:Y:S01]  /*6ca0*/  @!P1 IMAD.IADD R0, R0, 0x1, -R9 ;  /* 0x0000000100009824 */ /* 0x000fe200078e0a09 */
[----:B------:R-:W-:Y:S01]  /*6cb0*/  @!UP1 USEL UR6, UR36, UR6, !UP0 ;  /* 0x0000000624069287 */ /* 0x000fe2000c000000 */
[----:B------:R-:W-:Y:S01]  /*6cc0*/  @!P1 IADD3 R11, PT, PT, R11, 0x1, RZ ;  /* 0x000000010b0b9810 */ /* 0x000fe20007ffe0ff */
[----:B------:R-:W-:Y:S02]  /*6cd0*/  @!UP1 USEL UR7, UR37, UR4, !UP2 ;  /* 0x0000000425079287 */ /* 0x000fe4000d000000 */
[----:B------:R-:W-:Y:S01]  /*6ce0*/  UISETP.GE.AND UP0, UPT, UR8, URZ, UPT ;  /* 0x000000ff0800728c */ /* 0x000fe2000bf06270 */
[----:B------:R-:W-:Y:S01]  /*6cf0*/  ISETP.GE.U32.AND P2, PT, R0, R9, PT ;  /* 0x000000090000720c */ /* 0x000fe20003f46070 */
[----:B------:R-:W-:Y:S02]  /*6d00*/  UISETP.NE.AND UP2, UPT, UR11, URZ, UPT ;  /* 0x000000ff0b00728c */ /* 0x000fe4000bf45270 */
[----:B------:R-:W-:Y:S02]  /*6d10*/  @!UP1 UIADD3 UR4, UPT, UPT, -UR7, UR6, URZ ;  /* 0x0000000607049290 */ /* 0x000fe4000fffe1ff */
[----:B------:R-:W-:Y:S02]  /*6d20*/  @!UP1 UIADD3 UR6, UPT, UPT, UR7, -UR6, URZ ;  /* 0x8000000607069290 */ /* 0x000fe4000fffe0ff */
[----:B------:R-:W-:Y:S02]  /*6d30*/  @!UP1 UIMAD UR37, UR4, UR5, UR37 ;  /* 0x00000005042592a4 */ /* 0x000fe4000f8e0225 */
[----:B------:R-:W-:Y:S02]  /*6d40*/  UIADD3 UR4, UPT, UPT, -UR43, URZ, URZ ;  /* 0x000000ff2b047290 */ /* 0x000fe4000fffe1ff */
[----:B------:R-:W-:Y:S02]  /*6d50*/  @!UP1 UIMAD UR36, UR6, UR14, UR36 ;  /* 0x0000000e062492a4 */ /* 0x000fe4000f8e0224 */
[----:B------:R-:W-:Y:S01]  /*6d60*/  UIMAD UR5, UR53, UR4, UR20 ;  /* 0x00000004350572a4 */ /* 0x000fe2000f8e0214 */
[----:B------:R-:W-:Y:S03]  /*6d70*/  @P2 VIADD R11, R11, 0x1 ;  /* 0x000000010b0b2836 */ /* 0x000fe60000000000 */
[----:B------:R-:W-:Y:S02]  /*6d80*/  USHF.L.U32 UR52, UR5, 0x7, URZ ;  /* 0x0000000705347899 */ /* 0x000fe400080006ff */
[----:B------:R-:W-:Y:S11]  /*6d90*/  R2UR UR44, R11 ;  /* 0x000000000b2c72ca */ /* 0x000ff600000e0000 */
[----:B------:R-:W-:Y:S02]  /*6da0*/  @!UPT UIADD3 URZ, UPT, UPT, URZ, URZ, URZ ;  /* 0x000000fffffff290 */ /* 0x000fe4000fffe0ff */
[----:B------:R-:W-:Y:S02]  /*6db0*/  @!UP0 UIADD3 UR44, UPT, UPT, -UR44, URZ, URZ ;  /* 0x000000ff2c2c8290 */ /* 0x000fe4000fffe1ff */
[----:B------:R-:W-:Y:S04]  /*6dc0*/  @!UP2 ULOP3.LUT UR44, URZ, UR11, URZ, 0x33, !UPT ;  /* 0x0000000bff2ca292 */ /* 0x000fe8000f8e33ff */
[----:B------:R-:W-:Y:S04]  /*6dd0*/  UIADD3 UR4, UPT, UPT, -UR44, URZ, URZ ;  /* 0x000000ff2c047290 */ /* 0x000fe8000fffe1ff */
[----:B------:R-:W-:Y:S01]  /*6de0*/  UIMAD UR43, UR11, UR4, UR43 ;  /* 0x000000040b2b72a4 */ /* 0x000fe2000f8e022b */
[----:B------:R-:W-:Y:S11]  /*6df0*/  @!P0 BRA `(.L_x_84) ;  /* 0x00000000007c8947 */ /* 0x000ff60003800000 */
[----:B------:R-:W1:Y:S01]  /*6e00*/  LDCU.64 UR8, c[0x4][0x80] ;  /* 0x01001000ff0877ac */ /* 0x000e620008000a00 */
[----:B------:R-:W-:Y:S01]  /*6e10*/  MOV R16, 0x0 ;  /* 0x0000000000107802 */ /* 0x000fe20000000f00 */
[----:B------:R-:W-:Y:S02]  /*6e20*/  HFMA2 R12, -RZ, RZ, 0, 5.9604644775390625e-08 ;  /* 0x00000001ff0c7431 */ /* 0x000fe400000001ff */
[----:B------:R-:W-:Y:S01]  /*6e30*/  IMAD.MOV.U32 R8, RZ, RZ, 0x70 ;  /* 0x00000070ff087424 */ /* 0x000fe200078e00ff */
[----:B------:R2:W3:Y:S01]  /*6e40*/  LDC.64 R14, c[0x4][R16] ;  /* 0x01000000100e7b82 */ /* 0x0004e20000000a00 */
[----:B------:R-:W4:Y:S01]  /*6e50*/  LDCU.64 UR6, c[0x4][0x88] ;  /* 0x01001100ff0677ac */ /* 0x000f220008000a00 */
[----:B------:R-:W-:Y:S01]  /*6e60*/  IMAD.MOV.U32 R13, RZ, RZ, RZ ;  /* 0x000000ffff0d7224 */ /* 0x000fe200078e00ff */
[----:B------:R-:W2:Y:S01]  /*6e70*/  LDCU.64 UR4, c[0x4][0x8] ;  /* 0x01000100ff0477ac */ /* 0x000ea20008000a00 */
[----:B-1----:R-:W-:Y:S01]  /*6e80*/  MOV R5, UR9 ;  /* 0x0000000900057c02 */ /* 0x002fe20008000f00 */
[----:B------:R-:W-:Y:S01]  /*6e90*/  IMAD.U32 R4, RZ, RZ, UR8 ;  /* 0x00000008ff047e24 */ /* 0x000fe2000f8e00ff */
[----:B----4-:R-:W-:Y:S01]  /*6ea0*/  MOV R7, UR7 ;  /* 0x0000000700077c02 */ /* 0x010fe20008000f00 */
[----:B------:R-:W-:Y:S01]  /*6eb0*/  IMAD.U32 R6, RZ, RZ, UR6 ;  /* 0x00000006ff067e24 */ /* 0x000fe2000f8e00ff */
[----:B--2---:R-:W-:Y:S01]  /*6ec0*/  MOV R11, UR5 ;  /* 0x00000005000b7c02 */ /* 0x004fe20008000f00 */
[----:B------:R-:W-:Y:S02]  /*6ed0*/  IMAD.U32 R10, RZ, RZ, UR4 ;  /* 0x00000004ff0a7e24 */ /* 0x000fe4000f8e00ff */
[----:B------:R-:W-:Y:S07]  /*6ee0*/  LEPC R20, `(.L_x_85) ;  /* 0x000000001014794e */ /* 0x000fee0000000000 */
[----:B---3-5:R-:W-:Y:S05]  /*6ef0*/  CALL.ABS.NOINC R14 ;  /* 0x000000000e007343 */ /* 0x028fea0003c00000 */
.L_x_85:
[----:B------:R-:W1:Y:S01]  /*6f00*/  LDCU.64 UR8, c[0x4][0x80] ;  /* 0x01001000ff0877ac */ /* 0x000e620008000a00 */
[----:B------:R-:W2:Y:S01]  /*6f10*/  LDC.64 R16, c[0x4][R16] ;  /* 0x0100000010107b82 */ /* 0x000ea20000000a00 */
[----:B------:R-:W-:Y:S02]  /*6f20*/  HFMA2 R12, -RZ, RZ, 0, 5.9604644775390625e-08 ;  /* 0x00000001ff0c7431 */ /* 0x000fe400000001ff */
[----:B------:R-:W-:Y:S02]  /*6f30*/  IMAD.MOV.U32 R8, RZ, RZ, 0x70 ;  /* 0x00000070ff087424 */ /* 0x000fe400078e00ff */
[----:B------:R-:W-:Y:S01]  /*6f40*/  IMAD.MOV.U32 R13, RZ, RZ, RZ ;  /* 0x000000ffff0d7224 */ /* 0x000fe200078e00ff */
[----:B------:R-:W3:Y:S01]  /*6f50*/  LDCU.64 UR6, c[0x4][0x88] ;  /* 0x01001100ff0677ac */ /* 0x000ee20008000a00 */
[----:B------:R-:W4:Y:S01]  /*6f60*/  LDCU.64 UR4, c[0x4][0x8] ;  /* 0x01000100ff0477ac */ /* 0x000f220008000a00 */
[----:B-1----:R-:W-:Y:S02]  /*6f70*/  MOV R4, UR8 ;  /* 0x0000000800047c02 */ /* 0x002fe40008000f00 */
[----:B------:R-:W-:Y:S02]  /*6f80*/  MOV R5, UR9 ;  /* 0x0000000900057c02 */ /* 0x000fe40008000f00 */
[----:B---3--:R-:W-:Y:S01]  /*6f90*/  MOV R7, UR7 ;  /* 0x0000000700077c02 */ /* 0x008fe20008000f00 */
[----:B------:R-:W-:Y:S01]  /*6fa0*/  IMAD.U32 R6, RZ, RZ, UR6 ;  /* 0x00000006ff067e24 */ /* 0x000fe2000f8e00ff */
[----:B----4-:R-:W-:Y:S01]  /*6fb0*/  MOV R11, UR5 ;  /* 0x00000005000b7c02 */ /* 0x010fe20008000f00 */
[----:B------:R-:W-:Y:S02]  /*6fc0*/  IMAD.U32 R10, RZ, RZ, UR4 ;  /* 0x00000004ff0a7e24 */ /* 0x000fe4000f8e00ff */
[----:B------:R-:W-:Y:S07]  /*6fd0*/  LEPC R20, `(.L_x_84) ;  /* 0x000000001014794e */ /* 0x000fee0000000000 */
[----:B--2---:R-:W-:Y:S05]  /*6fe0*/  CALL.ABS.NOINC R16 ;  /* 0x0000000010007343 */ /* 0x004fea0003c00000 */
.L_x_84:
[----:B------:R-:W-:Y:S05]  /*6ff0*/  BSYNC.RECONVERGENT B6 ;  /* 0x0000000000067941 */ /* 0x000fea0003800200 */
.L_x_83:
[----:B------:R-:W-:Y:S02]  /*7000*/  R2UR UR6, R75 ;  /* 0x000000004b0672ca */ /* 0x000fe400000e0000 */
[----:B------:R-:W-:Y:S02]  /*7010*/  R2UR UR5, R73 ;  /* 0x00000000490572ca */ /* 0x000fe400000e0000 */
[----:B------:R-:W-:Y:S02]  /*7020*/  R2UR UR4, R72 ;  /* 0x00000000480472ca */ /* 0x000fe400000e0000 */
[----:B------:R-:W-:Y:S02]  /*7030*/  ISETP.NE.U32.AND P4, PT, R60, RZ, PT ;  /* 0x000000ff3c00720c */ /* 0x000fe40003f85070 */
[----:B------:R-:W-:Y:S02]  /*7040*/  ISETP.NE.U32.AND P2, PT, RZ, UR58, PT ;  /* 0x0000003aff007c0c */ /* 0x000fe4000bf45070 */
[----:B------:R-:W-:Y:S02]  /*7050*/  ISETP.NE.AND.EX P4, PT, R61, RZ, PT, P4 ;  /* 0x000000ff3d00720c */ /* 0x000fe40003f85340 */
[----:B------:R-:W-:Y:S01]  /*7060*/  ISETP.NE.AND.EX P2, PT, RZ, UR59, PT, P2 ;  /* 0x0000003bff007c0c */ /* 0x000fe2000bf45320 */
[----:B------:R-:W-:Y:S02]  /*7070*/  UISETP.NE.AND UP2, UPT, UR6, URZ, UPT ;  /* 0x000000ff0600728c */ /* 0x000fe4000bf45270 */
[----:B------:R-:W-:Y:S04]  /*7080*/  UISETP.NE.U32.AND UP0, UPT, UR5, URZ, UPT ;  /* 0x000000ff0500728c */ /* 0x000fe8000bf05070 */
[----:B------:R-:W-:Y:S01]  /*7090*/  UISETP.NE.AND.EX UP1, UPT, UR4, URZ, UPT, UP0 ;  /* 0x000000ff0400728c */ /* 0x000fe2000bf25300 */
[----:B------:R-:W-:Y:S01]  /*70a0*/  PLOP3.LUT P1, PT, PT, PT, UP2, 0x80, 0x8 ;  /* 0x000000000008781c */ /* 0x000fe20003f2f028 */
[----:B------:R-:W-:Y:S03]  /*70b0*/  UPLOP3.LUT UP0, UPT, UPT, UPT, UPT, 0x40, 0x4 ;  /* 0x000000000004789c */ /* 0x000fe60003f0e870 */
[----:B------:R-:W-:Y:S06]  /*70c0*/  @UP2 UPLOP3.LUT UP0, UPT, UPT, UPT, UP1, 0x80, 0x8 ;  /* 0x000000000008289c */ /* 0x000fec0003f0f010 */
[----:B------:R-:W-:Y:S01]  /*70d0*/  PLOP3.LUT P0, PT, PT, PT, UP0, 0x80, 0x8 ;  /* 0x000000000008781c */ /* 0x000fe20003f0f008 */
[----:B------:R-:W-:Y:S01]  /*70e0*/  @!UPT UIADD3 URZ, UPT, UPT, URZ, URZ, URZ ;  /* 0x000000fffffff290 */ /* 0x000fe2000fffe0ff */
[----:B------:R-:W-:Y:S11]  /*70f0*/  BRA.U !UP1, `(.L_x_86) ;  /* 0x0000000109407547 */ /* 0x000ff6000b800000 */
[----:B------:R-:W-:Y:S01]  /*7100*/  UISETP.NE.U32.AND UP0, UPT, UR58, URZ, UPT ;  /* 0x000000ff3a00728c */ /* 0x000fe2000bf05070 */
[----:B------:R-:W-:Y:S01]  /*7110*/  R2UR UR6, R73 ;  /* 0x00000000490672ca */ /* 0x000fe200000e0000 */
[----:B------:R-:W1:Y:S01]  /*7120*/  LDCU.64 UR8, c[0x0][0x358] ;  /* 0x00006b00ff0877ac */ /* 0x000e620008000a00 */
[----:B------:R-:W-:Y:S02]  /*7130*/  HFMA2 R70, -RZ, RZ, 0, 5.9604644775390625e-08 ;  /* 0x00000001ff467431 */ /* 0x000fe400000001ff */
[----:B------:R-:W-:Y:S01]  /*7140*/  IMAD.MOV.U32 R0, RZ, RZ, 0x1 ;  /* 0x00000001ff007424 */ /* 0x000fe200078e00ff */
[----:B------:R-:W-:Y:S06]  /*7150*/  UISETP.NE.AND.EX UP0, UPT, UR59, URZ, UPT, UP0 ;  /* 0x000000ff3b00728c */ /* 0x000fec000bf05300 */
[----:B------:R-:W-:Y:S05]  /*7160*/  PLOP3.LUT P3, PT, PT, PT, UP0, 0x80, 0x8 ;  /* 0x000000000008781c */ /* 0x000fea0003f6f008 */
[----:B------:R-:W2:Y:S01]  /*7170*/  @UP0 LDCU.64 UR4, c[0x0][0x888] ;  /* 0x00011100ff0407ac */ /* 0x000ea20008000a00 */
[----:B------:R-:W-:Y:S07]  /*7180*/  @UP0 UIMAD UR6, UR49, UR6, URZ ;  /* 0x00000006310602a4 */ /* 0x000fee000f8e02ff */
[----:B------:R-:W-:Y:S01]  /*7190*/  @!P3 PRMT R70, R0, 0x7610, R70 ;  /* 0x000076100046b816 */ /* 0x000fe20000000046 */
[----:B--2---:R-:W-:Y:S06]  /*71a0*/  @UP0 UIMAD.WIDE UR4, UR6, 0x4, UR4 ;  /* 0x00000004060408a5 */ /* 0x004fec000f8e0204 */
[----:B------:R-:W-:Y:S02]  /*71b0*/  IMAD.U32 R4, RZ, RZ, UR4 ;  /* 0x00000004ff047e24 */ /* 0x000fe4000f8e00ff */
[----:B------:R-:W-:Y:S03]  /*71c0*/  IMAD.U32 R5, RZ, RZ, UR5 ;  /* 0x00000005ff057e24 */ /* 0x000fe6000f8e00ff */
[----:B------:R-:W2:Y:S02]  /*71d0*/  @!UP0 LDCU UR4, c[0x0][0x880] ;  /* 0x00011000ff0487ac */ /* 0x000ea40008000800 */
[----:B-1---5:R1:W5:Y:S02]  /*71e0*/  @P3 LDG.E R27, desc[UR8][R4.64] ;  /* 0x00000008041b3981 */ /* 0x022364000c1e1900 */
[----:B-12---:R-:W-:Y:S02]  /*71f0*/  @!P3 MOV R27, UR4 ;  /* 0x00000004001bbc02 */ /* 0x006fe40008000f00 */
.L_x_86:
[----:B------:R-:W-:Y:S05]  /*7200*/  @!P4 BRA `(.L_x_87) ;  /* 0x000000000024c947 */ /* 0x000fea0003800000 */
[----:B------:R-:W-:Y:S01]  /*7210*/  ISETP.NE.U32.AND P3, PT, R42, RZ, PT ;  /* 0x000000ff2a00720c */ /* 0x000fe20003f65070 */
[----:B------:R-:W1:Y:S03]  /*7220*/  LDCU.64 UR4, c[0x0][0x358] ;  /* 0x00006b00ff0477ac */ /* 0x000e660008000a00 */
[----:B------:R-:W-:Y:S11]  /*7230*/  ISETP.NE.AND.EX P3, PT, R43, RZ, PT, P3 ;  /* 0x000000ff2b00720c */ /* 0x000ff60003f65330 */
[----:B------:R-:W-:Y:S02]  /*7240*/  @!UPT UIADD3 URZ, UPT, UPT, URZ, URZ, URZ ;  /* 0x000000fffffff290 */ /* 0x000fe4000fffe0ff */
[----:B------:R-:W2:Y:S01]  /*7250*/  @P3 LDC.64 R4, c[0x0][0x8a8] ;  /* 0x00022a00ff043b82 */ /* 0x000ea20000000a00 */
[----:B------:R-:W-:Y:S04]  /*7260*/  @P3 IMAD R0, R60, UR49, RZ ;  /* 0x000000313c003c24 */ /* 0x000fe8000f8e02ff */
[----:B--2---:R-:W-:Y:S05]  /*7270*/  @P3 IMAD.WIDE R4, R0, 0x4, R4 ;  /* 0x0000000400043825 */ /* 0x004fea00078e0204 */
[----:B-1---5:R1:W5:Y:S02]  /*7280*/  @P3 LDG.E R24, desc[UR4][R4.64] ;  /* 0x0000000404183981 */ /* 0x022364000c1e1900 */
[----:B-1----:R-:W2:Y:S02]  /*7290*/  @!P3 LDC R24, c[0x0][0x8a0] ;  /* 0x00022800ff18bb82 */ /* 0x002ea40000000800 */
.L_x_87:
[----:B-----5:R-:W-:Y:S01]  /*72a0*/  FSETP.NEU.AND P3, PT, R27, RZ, PT ;  /* 0x000000ff1b00720b */ /* 0x020fe20003f6d000 */
[----:B------:R-:W-:Y:S01]  /*72b0*/  BSSY B1, `(.L_x_88) ;  /* 0x0000038000017945 */ /* 0x000fe20003800000 */
[----:B------:R-:W-:Y:S01]  /*72c0*/  SEL R4, RZ, 0xffffffff, P2 ;  /* 0xffffffffff047807 */ /* 0x000fe20001000000 */
[----:B------:R-:W-:Y:S01]  /*72d0*/  IMAD.MOV.U32 R85, RZ, RZ, 0x1 ;  /* 0x00000001ff557424 */ /* 0x000fe200078e00ff */
[----:B------:R-:W-:Y:S01]  /*72e0*/  @P1 LOP3.LUT P2, RZ, R70, 0xff, RZ, 0xc0, !PT ;  /* 0x000000ff46ff1812 */ /* 0x000fe2000784c0ff */
[----:B------:R-:W-:Y:S01]  /*72f0*/  IMAD.IADD R25, R23, 0x1, R2 ;  /* 0x0000000117197824 */ /* 0x000fe200078e0202 */
[----:B------:R-:W-:Y:S01]  /*7300*/  @P1 SEL R3, RZ, 0xffffffff, P3 ;  /* 0xffffffffff031807 */ /* 0x000fe20001800000 */
[----:B------:R-:W-:Y:S01]  /*7310*/  IMAD R82, R68, -0x10, R77 ;  /* 0xfffffff044527824 */ /* 0x000fe200078e024d */
[----:B------:R-:W-:Y:S01]  /*7320*/  LEA R83, R22, UR48, 0x3 ;  /* 0x0000003016537c11 */ /* 0x000fe2000f8e18ff */
[----:B------:R-:W-:Y:S01]  /*7330*/  IMAD.MOV.U32 R84, RZ, RZ, RZ ;  /* 0x000000ffff547224 */ /* 0x000fe200078e00ff */
[----:B------:R-:W-:Y:S02]  /*7340*/  @P0 SEL R3, R4, R3, !P2 ;  /* 0x0000000304030207 */ /* 0x000fe40005000000 */
[----:B------:R-:W-:Y:S02]  /*7350*/  CS2R R46, SRZ ;  /* 0x00000000002e7805 */ /* 0x000fe4000001ff00 */
[----:B------:R-:W-:Y:S02]  /*7360*/  SHF.L.U32 R0, R66, 0x1f, RZ ;  /* 0x0000001f42007819 */ /* 0x000fe400000006ff */
[----:B------:R-:W-:Y:S02]  /*7370*/  CS2R R44, SRZ ;  /* 0x00000000002c7805 */ /* 0x000fe4000001ff00 */
[----:B------:R-:W-:Y:S02]  /*7380*/  @P1 LOP3.LUT R3, R3, 0x1, RZ, 0xc0, !PT ;  /* 0x0000000103031812 */ /* 0x000fe400078ec0ff */
[----:B------:R-:W-:Y:S02]  /*7390*/  CS2R R50, SRZ ;  /* 0x0000000000327805 */ /* 0x000fe4000001ff00 */
[----:B------:R-:W-:Y:S02]  /*73a0*/  PLOP3.LUT P2, PT, PT, PT, UP1, 0x80, 0x8 ;  /* 0x000000000008781c */ /* 0x000fe40003f4f018 */
[----:B------:R-:W-:Y:S02]  /*73b0*/  CS2R R48, SRZ ;  /* 0x0000000000307805 */ /* 0x000fe4000001ff00 */
[----:B------:R-:W-:Y:S02]  /*73c0*/  ISETP.NE.U32.OR P5, PT, R3, 0x1, !P1 ;  /* 0x000000010300780c */ /* 0x000fe40004fa5470 */
[----:B------:R-:W-:Y:S02]  /*73d0*/  CS2R R54, SRZ ;  /* 0x0000000000367805 */ /* 0x000fe4000001ff00 */
[----:B------:R-:W-:Y:S02]  /*73e0*/  LOP3.LUT P4, R79, R70, 0xff, RZ, 0xc0, !PT ;  /* 0x000000ff464f7812 */ /* 0x000fe4000788c0ff */
[----:B------:R-:W-:Y:S02]  /*73f0*/  CS2R R52, SRZ ;  /* 0x0000000000347805 */ /* 0x000fe4000001ff00 */
[----:B------:R-:W-:Y:S02]  /*7400*/  SEL R3, RZ, 0xffffffff, P3 ;  /* 0xffffffffff037807 */ /* 0x000fe40001800000 */
[----:B------:R-:W-:Y:S02]  /*7410*/  CS2R R58, SRZ ;  /* 0x00000000003a7805 */ /* 0x000fe4000001ff00 */
[----:B------:R-:W-:Y:S02]  /*7420*/  P2R R81, PR, RZ, 0x20 ;  /* 0x00000020ff517803 */ /* 0x000fe40000000000 */
[----:B------:R-:W-:Y:S02]  /*7430*/  CS2R R56, SRZ ;  /* 0x0000000000387805 */ /* 0x000fe4000001ff00 */
[----:B------:R-:W-:Y:S02]  /*7440*/  @P2 SEL R3, R4, R3, !P4 ;  /* 0x0000000304032207 */ /* 0x000fe40006000000 */
[----:B------:R-:W-:Y:S02]  /*7450*/  @P5 SHF.L.U32 R5, RZ, 0x1f, RZ ;  /* 0x0000001fff055819 */ /* 0x000fe400000006ff */
[----:B------:R-:W-:Y:S02]  /*7460*/  LOP3.LUT R3, R3, 0x1, RZ, 0xc0, !PT ;  /* 0x0000000103037812 */ /* 0x000fe400078ec0ff */
[----:B------:R-:W1:Y:S02]  /*7470*/  @P5 SYNCS.PHASECHK.TRANS64.TRYWAIT P1, [UR48+0x60], R5 ;  /* 0x00006005ff0055a7 */ /* 0x000e640008021130 */
[----:B------:R-:W-:Y:S04]  /*7480*/  ISETP.NE.U32.AND P2, PT, R3, 0x1, PT ;  /* 0x000000010300780c */ /* 0x000fe80003f45070 */
[----:B------:R-:W-:Y:S01]  /*7490*/  P2R R86, PR, RZ, 0x4 ;  /* 0x00000004ff567803 */ /* 0x000fe20000000000 */
[----:B------:R3:W4:Y:S01]  /*74a0*/  SYNCS.PHASECHK.TRANS64.TRYWAIT P0, [R83+URZ+0xc0], R0 ;  /* 0x0000c000530075a7 */ /* 0x00072200080011ff */
[----:B-1----:R-:W-:Y:S01]  /*74b0*/  @P5 SEL R85, RZ, 0x1, !P1 ;  /* 0x00000001ff555807 */ /* 0x002fe20004800000 */
[----:B---3--:R-:W-:Y:S06]  /*74c0*/  @!P5 BRA `(.L_x_89) ;  /* 0x000000000058d947 */ /* 0x008fec0003800000 */
[----:B------:R-:W-:Y:S01]  /*74d0*/  IMAD.MOV.U32 R47, RZ, RZ, RZ ;  /* 0x000000ffff2f7224 */ /* 0x000fe200078e00ff */
[----:B------:R-:W-:Y:S01]  /*74e0*/  ISETP.NE.AND P1, PT, R85, RZ, PT ;  /* 0x000000ff5500720c */ /* 0x000fe20003f25270 */
[----:B------:R-:W-:Y:S01]  /*74f0*/  BSSY B0, `(.L_x_90) ;  /* 0x000000c000007945 */ /* 0x000fe20003800000 */
[----:B------:R-:W-:Y:S02]  /*7500*/  CS2R R58, SRZ ;  /* 0x00000000003a7805 */ /* 0x000fe4000001ff00 */
[----:B------:R-:W-:Y:S02]  /*7510*/  CS2R R56, SRZ ;  /* 0x0000000000387805 */ /* 0x000fe4000001ff00 */
[----:B------:R-:W-:Y:S02]  /*7520*/  CS2R R54, SRZ ;  /* 0x0000000000367805 */ /* 0x000fe4000001ff00 */
[----:B------:R-:W-:Y:S02]  /*7530*/  CS2R R52, SRZ ;  /* 0x0000000000347805 */ /* 0x000fe4000001ff00 */
[----:B------:R-:W-:Y:S02]  /*7540*/  CS2R R50, SRZ ;  /* 0x0000000000327805 */ /* 0x000fe4000001ff00 */
[----:B------:R-:W-:Y:S02]  /*7550*/  CS2R R48, SRZ ;  /* 0x0000000000307805 */ /* 0x000fe4000001ff00 */
[----:B------:R-:W-:Y:S01]  /*7560*/  CS2R R44, SRZ ;  /* 0x00000000002c7805 */ /* 0x000fe2000001ff00 */
[----:B------:R-:W-:Y:S06]  /*7570*/  @P1 BRA `(.L_x_91) ;  /* 0x00000000000c1947 */ /* 0x000fec0003800000 */
[----:B------:R-:W-:Y:S04]  /*7580*/  SHF.L.U32 R3, RZ, 0x1f, RZ ;  /* 0x0000001fff037819 */ /* 0x000fe800000006ff */
[----:B------:R-:W1:Y:S02]  /*7590*/  SYNCS.PHASECHK.TRANS64.TRYWAIT P1, [UR48+0x60], R3 ;  /* 0x00006003ff0075a7 */ /* 0x000e640008021130 */
[----:B-1----:R-:W-:Y:S05]  /*75a0*/  @!P1 BRA `(.L_x_92) ;  /* 0x0000005800009947 */ /* 0x002fea0003800000 */
.L_x_91:
[----:B------:R-:W-:Y:S05]  /*75b0*/  BSYNC B0 ;  /* 0x0000000000007941 */ /* 0x000fea0003800000 */
.L_x_90:
[----:B------:R-:W-:Y:S01]  /*75c0*/  ISETP.NE.AND P1, PT, R86, RZ, PT ;  /* 0x000000ff5600720c */ /* 0x000fe20003f25270 */
[----:B------:R-:W-:Y:S11]  /*75d0*/  HFMA2 R84, -RZ, RZ, 0, 5.9604644775390625e-08 ;  /* 0x00000001ff547431 */ /* 0x000ff600000001ff */
[----:B------:R-:W-:Y:S01]  /*75e0*/  @!UPT UIADD3 URZ, UPT, UPT, URZ, URZ, URZ ;  /* 0x000000fffffff290 */ /* 0x000fe2000fffe0ff */
[----:B------:R3:W1:Y:S04]  /*75f0*/  @P1 LDS.128 R56, [R67] ;  /* 0x0000000043381984 */ /* 0x0006680000000c00 */
[----:B------:R3:W1:Y:S04]  /*7600*/  @P1 LDS.128 R52, [R77+0x10] ;  /* 0x000010004d341984 */ /* 0x0006680000000c00 */
[----:B------:R3:W1:Y:S04]  /*7610*/  @P1 LDS.128 R48, [R76+0x20] ;  /* 0x000020004c301984 */ /* 0x0006680000000c00 */
[----:B------:R3:W1:Y:S02]  /*7620*/  @P1 LDS.128 R44, [R82+0x30] ;  /* 0x00003000522c1984 */ /* 0x0006640000000c00 */
.L_x_89:
[----:B------:R-:W-:Y:S05]  /*7630*/  BSYNC B1 ;  /* 0x0000000000017941 */ /* 0x000fea0003800000 */
.L_x_88:
[----:B-1----:R-:W-:Y:S04]  /*7640*/  SHF.R.U32.HI R2, RZ, 0x15, R25 ;  /* 0x00000015ff027819 */ /* 0x002fe80000011619 */
[----:B------:R-:W-:Y:S01]  /*7650*/  LOP3.LUT P1, RZ, R2, 0x3, R71, 0x48, !PT ;  /* 0x0000000302ff7812 */ /* 0x000fe20007824847 */
[----:B------:R-:W-:Y:S01]  /*7660*/  @!UPT UIADD3 URZ, UPT, UPT, URZ, URZ, URZ ;  /* 0x000000fffffff290 */ /* 0x000fe2000fffe0ff */
[----:B----4-:R-:W-:Y:S11]  /*7670*/  @P0 BRA `(.L_x_93) ;  /* 0x0000000000080947 */ /* 0x010ff60003800000 */
[----:B------:R-:W1:Y:S02]  /*7680*/  SYNCS.PHASECHK.TRANS64.TRYWAIT P0, [R83+URZ+0xc0], R0 ;  /* 0x0000c000530075a7 */ /* 0x000e6400080011ff */
[----:B-1----:R-:W-:Y:S05]  /*7690*/  @!P0 BRA `(.L_x_94) ;  /* 0x0000005400dc8947 */ /* 0x002fea0003800000 */
.L_x_93:
[----:B------:R-:W-:Y:S05]  /*76a0*/  @!P1 BRA `(.L_x_95) ;  /* 0x0000000000409947 */ /* 0x000fea0003800000 */
[----:B------:R-:W4:Y:S01]  /*76b0*/  LDCU.64 UR8, c[0x4][0x70] ;  /* 0x01000e00ff0877ac */ /* 0x000f220008000a00 */
[----:B------:R-:W-:Y:S01]  /*76c0*/  MOV R3, 0x0 ;  /* 0x0000000000037802 */ /* 0x000fe20000000f00 */
[----:B------:R-:W-:Y:S02]  /*76d0*/  HFMA2 R12, -RZ, RZ, 0, 5.9604644775390625e-08 ;  /* 0x00000001ff0c7431 */ /* 0x000fe400000001ff */
[----:B------:R-:W-:Y:S02]  /*76e0*/  IMAD.MOV.U32 R8, RZ, RZ, 0x192 ;  /* 0x00000192ff087424 */ /* 0x000fe400078e00ff */
[----:B------:R-:W-:Y:S01]  /*76f0*/  IMAD.MOV.U32 R13, RZ, RZ, RZ ;  /* 0x000000ffff0d7224 */ /* 0x000fe200078e00ff */
[----:B------:R-:W5:Y:S01]  /*7700*/  LDCU.64 UR6, c[0x4][0x78] ;  /* 0x01000f00ff0677ac */ /* 0x000f620008000a00 */
[----:B------:R-:W1:Y:S01]  /*7710*/  LDC.64 R2, c[0x4][R3] ;  /* 0x0100000003027b82 */ /* 0x000e620000000a00 */
[----:B------:R-:W2:Y:S01]  /*7720*/  LDCU.64 UR4, c[0x4][0x10] ;  /* 0x01000200ff0477ac */ /* 0x000ea20008000a00 */
[----:B----4-:R-:W-:Y:S01]  /*7730*/  MOV R5, UR9 ;  /* 0x0000000900057c02 */ /* 0x010fe20008000f00 */
[----:B------:R-:W-:Y:S01]  /*7740*/  IMAD.U32 R4, RZ, RZ, UR8 ;  /* 0x00000008ff047e24 */ /* 0x000fe2000f8e00ff */
[----:B-----5:R-:W-:Y:S01]  /*7750*/  MOV R7, UR7 ;  /* 0x0000000700077c02 */ /* 0x020fe20008000f00 */
[----:B------:R-:W-:Y:S01]  /*7760*/  IMAD.U32 R6, RZ, RZ, UR6 ;  /* 0x00000006ff067e24 */ /* 0x000fe2000f8e00ff */
[----:B--2---:R-:W-:Y:S01]  /*7770*/  MOV R11, UR5 ;  /* 0x00000005000b7c02 */ /* 0x004fe20008000f00 */
[----:B------:R-:W-:Y:S02]  /*7780*/  IMAD.U32 R10, RZ, RZ, UR4 ;  /* 0x00000004ff0a7e24 */ /* 0x000fe4000f8e00ff */
[----:B------:R-:W-:Y:S07]  /*7790*/  LEPC R20, `(.L_x_95) ;  /* 0x000000001014794e */ /* 0x000fee0000000000 */
[----:B-1-3--:R-:W-:Y:S05]  /*77a0*/  CALL.ABS.NOINC R2 ;  /* 0x0000000002007343 */ /* 0x00afea0003c00000 */
.L_x_95:
[----:B------:R-:W-:Y:S01]  /*77b0*/  LOP3.LUT R20, R56, 0xffffe000, RZ, 0xc0, !PT ;  /* 0xffffe00038147812 */ /* 0x000fe200078ec0ff */
[----:B------:R-:W-:Y:S05]  /*77c0*/  WARPSYNC.ALL ;  /* 0x0000000000007948 */ /* 0x000fea0003800000 */
[----:B------:R-:W-:Y:S01]  /*77d0*/  R2UR UR4, R25 ;  /* 0x00000000190472ca */ /* 0x000fe200000e0000 */
[----:B------:R-:W-:Y:S01]  /*77e0*/  BSSY.RECONVERGENT B0, `(.L_x_96) ;  /* 0x0000058000007945 */ /* 0x000fe20003800200 */
[----:B------:R-:W-:Y:S02]  /*77f0*/  LOP3.LUT R21, R57, 0xffffe000, RZ, 0xc0, !PT ;  /* 0xffffe00039157812 */ /* 0x000fe400078ec0ff */
[----:B------:R-:W-:Y:S02]  /*7800*/  LOP3.LUT R26, R58, 0xffffe000, RZ, 0xc0, !PT ;  /* 0xffffe0003a1a7812 */ /* 0x000fe400078ec0ff */
[----:B------:R-:W-:Y:S02]  /*7810*/  LOP3.LUT R33, R52, 0xffffe000, RZ, 0xc0, !PT ;  /* 0xffffe00034217812 */ /* 0x000fe400078ec0ff */
[----:B------:R-:W-:Y:S05]  /*7820*/  ISETP.NE.AND P0, PT, R69, RZ, PT ;  /* 0x000000ff4500720c */ /* 0x000fea0003f05270 */
[----:B------:R-:W1:Y:S02]  /*7830*/  LDTM.x16 R4, tmem[UR4] ;  /* 0x00000004000479ee */ /* 0x000e640008240000 */
[C---:B-12---:R-:W-:Y:S01]  /*7840*/  FMUL R0, R24.reuse, R4 ;  /* 0x0000000418007220 */ /* 0x046fe20000400000 */
[C---:B------:R-:W-:Y:S01]  /*7850*/  FMUL R2, R24.reuse, R5 ;  /* 0x0000000518027220 */ /* 0x040fe20000400000 */
[C---:B------:R-:W-:Y:S01]  /*7860*/  FMUL R3, R24.reuse, R6 ;  /* 0x0000000618037220 */ /* 0x040fe20000400000 */
[----:B------:R-:W-:Y:S01]  /*7870*/  FMUL R7, R24, R7 ;  /* 0x0000000718077220 */ /* 0x000fe20000400000 */
[----:B------:R-:W-:Y:S01]  /*7880*/  FFMA R28, R27, R20, R0 ;  /* 0x000000141b1c7223 */ /* 0x000fe20000000000 */
[----:B------:R-:W-:Y:S01]  /*7890*/  LOP3.LUT R20, R59, 0xffffe000, RZ, 0xc0, !PT ;  /* 0xffffe0003b147812 */ /* 0x000fe200078ec0ff */
[C---:B------:R-:W-:Y:S01]  /*78a0*/  FFMA R29, R27.reuse, R21, R2 ;  /* 0x000000151b1d7223 */ /* 0x040fe20000000002 */
[----:B------:R-:W-:Y:S01]  /*78b0*/  LOP3.LUT R21, R54, 0xffffe000, RZ, 0xc0, !PT ;  /* 0xffffe00036157812 */ /* 0x000fe200078ec0ff */
[----:B------:R-:W-:Y:S01]  /*78c0*/  FFMA R30, R27, R26, R3 ;  /* 0x0000001a1b1e7223 */ /* 0x000fe20000000003 */
[----:B------:R-:W-:Y:S01]  /*78d0*/  LOP3.LUT R26, R53, 0xffffe000, RZ, 0xc0, !PT ;  /* 0xffffe000351a7812 */ /* 0x000fe200078ec0ff */
[----:B------:R-:W-:Y:S01]  /*78e0*/  FFMA R31, R27, R20, R7 ;  /* 0x000000141b1f7223 */ /* 0x000fe20000000007 */
[----:B------:R-:W-:Y:S01]  /*78f0*/  LOP3.LUT R20, R55, 0xffffe000, RZ, 0xc0, !PT ;  /* 0xffffe00037147812 */ /* 0x000fe200078ec0ff */
[C---:B------:R-:W-:Y:S01]  /*7900*/  FMUL R4, R24.reuse, R8 ;  /* 0x0000000818047220 */ /* 0x040fe20000400000 */
[----:B------:R-:W-:Y:S01]  /*7910*/  F2FP.TF32.F32.PACK_B R28, R28 ;  /* 0x0000001cff1c723e */ /* 0x000fe200024050ff */
[C---:B------:R-:W-:Y:S01]  /*7920*/  FMUL R5, R24.reuse, R9 ;  /* 0x0000000918057220 */ /* 0x040fe20000400000 */
[----:B------:R-:W-:Y:S01]  /*7930*/  F2FP.TF32.F32.PACK_B R29, R29 ;  /* 0x0000001dff1d723e */ /* 0x000fe200024050ff */
[C---:B------:R-:W-:Y:S01]  /*7940*/  FMUL R6, R24.reuse, R10 ;  /* 0x0000000a18067220 */ /* 0x040fe20000400000 */
[----:B------:R-:W-:Y:S01]  /*7950*/  FMUL R11, R24, R11 ;  /* 0x0000000b180b7220 */ /* 0x000fe20000400000 */
[----:B------:R-:W-:Y:S01]  /*7960*/  F2FP.TF32.F32.PACK_B R30, R30 ;  /* 0x0000001eff1e723e */ /* 0x000fe200024050ff */
[C---:B------:R-:W-:Y:S01]  /*7970*/  FFMA R4, R27.reuse, R33, R4 ;  /* 0x000000211b047223 */ /* 0x040fe20000000004 */
[----:B------:R-:W-:Y:S01]  /*7980*/  F2FP.TF32.F32.PACK_B R31, R31 ;  /* 0x0000001fff1f723e */ /* 0x000fe200024050ff */
[C---:B------:R-:W-:Y:S01]  /*7990*/  FFMA R5, R27.reuse, R26, R5 ;  /* 0x0000001a1b057223 */ /* 0x040fe20000000005 */
[C---:B------:R-:W-:Y:S01]  /*79a0*/  FFMA R6, R27.reuse, R21, R6 ;  /* 0x000000151b067223 */ /* 0x040fe20000000006 */
[----:B------:R-:W-:Y:S01]  /*79b0*/  FFMA R7, R27, R20, R11 ;  /* 0x000000141b077223 */ /* 0x000fe2000000000b */
[----:B------:R-:W-:Y:S01]  /*79c0*/  LOP3.LUT R33, R48, 0xffffe000, RZ, 0xc0, !PT ;  /* 0xffffe00030217812 */ /* 0x000fe200078ec0ff */
[----:B------:R1:W-:Y:S01]  /*79d0*/  STS.128 [R67], R28 ;  /* 0x0000001c43007388 */ /* 0x0003e20000000c00 */
[----:B------:R-:W-:Y:S01]  /*79e0*/  LOP3.LUT R26, R49, 0xffffe000, RZ, 0xc0, !PT ;  /* 0xffffe000311a7812 */ /* 0x000fe200078ec0ff */
[C---:B------:R-:W-:Y:S01]  /*79f0*/  FMUL R8, R24.reuse, R12 ;  /* 0x0000000c18087220 */ /* 0x040fe20000400000 */
[----:B------:R-:W-:Y:S01]  /*7a00*/  FMUL R9, R24, R13 ;  /* 0x0000000d18097220 */ /* 0x000fe20000400000 */
[----:B------:R-:W-:Y:S01]  /*7a10*/  LOP3.LUT R21, R50, 0xffffe000, RZ, 0xc0, !PT ;  /* 0xffffe00032157812 */ /* 0x000fe200078ec0ff */
[C---:B------:R-:W-:Y:S01]  /*7a20*/  FMUL R10, R24.reuse, R14 ;  /* 0x0000000e180a7220 */ /* 0x040fe20000400000 */
[----:B------:R-:W-:Y:S01]  /*7a30*/  LOP3.LUT R20, R51, 0xffffe000, RZ, 0xc0, !PT ;  /* 0xffffe00033147812 */ /* 0x000fe200078ec0ff */
[----:B------:R-:W-:Y:S01]  /*7a40*/  FMUL R15, R24, R15 ;  /* 0x0000000f180f7220 */ /* 0x000fe20000400000 */
[----:B------:R-:W-:Y:S01]  /*7a50*/  F2FP.TF32.F32.PACK_B R4, R4 ;  /* 0x00000004ff04723e */ /* 0x000fe200024050ff */
[C---:B------:R-:W-:Y:S01]  /*7a60*/  FFMA R8, R27.reuse, R33, R8 ;  /* 0x000000211b087223 */ /* 0x040fe20000000008 */
[----:B------:R-:W-:Y:S01]  /*7a70*/  F2FP.TF32.F32.PACK_B R5, R5 ;  /* 0x00000005ff05723e */ /* 0x000fe200024050ff */
[C---:B------:R-:W-:Y:S01]  /*7a80*/  FFMA R9, R27.reuse, R26, R9 ;  /* 0x0000001a1b097223 */ /* 0x040fe20000000009 */
[----:B------:R-:W-:Y:S01]  /*7a90*/  F2FP.TF32.F32.PACK_B R6, R6 ;  /* 0x00000006ff06723e */ /* 0x000fe200024050ff */
[C---:B------:R-:W-:Y:S01]  /*7aa0*/  FFMA R10, R27.reuse, R21, R10 ;  /* 0x000000151b0a7223 */ /* 0x040fe2000000000a */
[----:B------:R-:W-:Y:S01]  /*7ab0*/  F2FP.TF32.F32.PACK_B R7, R7 ;  /* 0x00000007ff07723e */ /* 0x000fe200024050ff */
[----:B------:R-:W-:Y:S01]  /*7ac0*/  FFMA R11, R27, R20, R15 ;  /* 0x000000141b0b7223 */ /* 0x000fe2000000000f */
[----:B------:R-:W-:Y:S01]  /*7ad0*/  LOP3.LUT R33, R44, 0xffffe000, RZ, 0xc0, !PT ;  /* 0xffffe0002c217812 */ /* 0x000fe200078ec0ff */
[C---:B------:R-:W-:Y:S01]  /*7ae0*/  FMUL R12, R24.reuse, R16 ;  /* 0x00000010180c7220 */ /* 0x040fe20000400000 */
[----:B------:R-:W-:Y:S01]  /*7af0*/  LOP3.LUT R26, R45, 0xffffe000, RZ, 0xc0, !PT ;  /* 0xffffe0002d1a7812 */ /* 0x000fe200078ec0ff */
[----:B------:R1:W-:Y:S01]  /*7b00*/  STS.128 [R77+0x10], R4 ;  /* 0x000010044d007388 */ /* 0x0003e20000000c00 */
        /* <DEDUP_REMOVED lines=13> */
[----:B------:R-:W-:Y:S02]  /*7be0*/  F2FP.TF32.F32.PACK_B R12, R12 ;  /* 0x0000000cff0c723e */ /* 0x000fe400024050ff */
[----:B------:R-:W-:Y:S01]  /*7bf0*/  F2FP.TF32.F32.PACK_B R13, R13 ;  /* 0x0000000dff0d723e */ /* 0x000fe200024050ff */
[----:B------:R1:W-:Y:S01]  /*7c00*/  STS.128 [R76+0x20], R8 ;  /* 0x000020084c007388 */ /* 0x0003e20000000c00 */
[----:B------:R-:W-:Y:S02]  /*7c10*/  F2FP.TF32.F32.PACK_B R14, R14 ;  /* 0x0000000eff0e723e */ /* 0x000fe400024050ff */
[----:B------:R-:W-:Y:S05]  /*7c20*/  F2FP.TF32.F32.PACK_B R15, R15 ;  /* 0x0000000fff0f723e */ /* 0x000fea00024050ff */
[----:B------:R1:W-:Y:S01]  /*7c30*/  STS.128 [R82+0x30], R12 ;  /* 0x0000300c52007388 */ /* 0x0003e20000000c00 */
[----:B------:R-:W-:Y:S01]  /*7c40*/  @!PT LDS RZ, [RZ] ;  /* 0x00000000fffff984 */ /* 0x000fe20000000800 */
[----:B------:R-:W-:Y:S01]  /*7c50*/  @!PT LDS RZ, [RZ] ;  /* 0x00000000fffff984 */ /* 0x000fe20000000800 */
[----:B------:R-:W-:Y:S01]  /*7c60*/  @!PT LDS RZ, [RZ] ;  /* 0x00000000fffff984 */ /* 0x000fe20000000800 */
[----:B------:R-:W-:Y:S01]  /*7c70*/  @!PT LDS RZ, [RZ] ;  /* 0x00000000fffff984 */ /* 0x000fe20000000800 */
[----:B------:R2:W-:Y:S07]  /*7c80*/  MEMBAR.ALL.CTA ;  /* 0x0000000000007992 */ /* 0x0005ee0000008000 */
[----:B--2---:R-:W2:Y:S02]  /*7c90*/  FENCE.VIEW.ASYNC.S ;  /* 0x00000000000073c6 */ /* 0x004ea40000000000 */
[----:B--2---:R-:W-:Y:S06]  /*7ca0*/  BAR.SYNC.DEFER_BLOCKING 0x1, 0x80 ;  /* 0x0042000000007b1d */ /* 0x004fec0000010000 */
[----:B------:R-:W-:Y:S05]  /*7cb0*/  @P0 BRA `(.L_x_97) ;  /* 0x0000000000280947 */ /* 0x000fea0003800000 */
[----:B------:R-:W-:Y:S01]  /*7cc0*/  UIADD3 UR4, UPT, UPT, UR48, 0x200, URZ ;  /* 0x0000020030047890 */ /* 0x000fe2000fffe0ff */
[----:B------:R-:W-:Y:S05]  /*7cd0*/  UMOV UR41, UR52 ;  /* 0x0000003400297c82 */ /* 0x000fea0008000000 */
[----:B------:R-:W-:Y:S01]  /*7ce0*/  MOV R62, UR4 ;  /* 0x00000004003e7c02 */ /* 0x000fe20008000f00 */
[----:B------:R-:W-:Y:S03]  /*7cf0*/  UIADD3 UR4, UP0, UPT, UR56, 0x680, URZ ;  /* 0x0000068038047890 */ /* 0x000fe6000ff1e0ff */
[----:B------:R-:W-:Y:S01]  /*7d00*/  R2UR UR40, R62 ;  /* 0x000000003e2872ca */ /* 0x000fe200000e0000 */
[----:B------:R-:W-:Y:S11]  /*7d10*/  UIADD3.X UR5, UPT, UPT, URZ, UR57, URZ, UP0, !UPT ;  /* 0x00000039ff057290 */ /* 0x000ff600087fe4ff */
[----:B------:R-:W-:Y:S01]  /*7d20*/  @!UPT UIADD3 URZ, UPT, UPT, URZ, URZ, URZ ;  /* 0x000000fffffff290 */ /* 0x000fe2000fffe0ff */
[----:B------:R2:W-:Y:S01]  /*7d30*/  UTMASTG.4D [UR40], [UR4] ;  /* 0x00000028040073b5 */ /* 0x0005e20008018000 */
[----:B------:R0:W-:Y:S01]  /*7d40*/  UTMACMDFLUSH ;  /* 0x00000000000079b7 */ /* 0x0001e20000000000 */
[----:B--2---:R-:W-:Y:S04]  /*7d50*/  DEPBAR.LE SB0, 0x1 ;  /* 0x000080400000791a */ /* 0x004fe80000000000 */
.L_x_97:
[----:B------:R-:W-:Y:S05]  /*7d60*/  BSYNC.RECONVERGENT B0 ;  /* 0x0000000000007941 */ /* 0x000fea0003800200 */
.L_x_96:
[----:B------:R-:W-:Y:S01]  /*7d70*/  BAR.SYNC.DEFER_BLOCKING 0x1, 0x80 ;  /* 0x0042000000007b1d */ /* 0x000fe20000010000 */
[----:B------:R-:W-:Y:S01]  /*7d80*/  ISETP.NE.AND P1, PT, R81, RZ, PT ;  /* 0x000000ff5100720c */ /* 0x000fe20003f25270 */
[----:B------:R-:W-:Y:S01]  /*7d90*/  UISETP.NE.AND UP0, UPT, UR54, URZ, UPT ;  /* 0x000000ff3600728c */ /* 0x000fe2000bf05270 */
[----:B------:R-:W-:Y:S11]  /*7da0*/  LEA R3, R84, UR48, 0x3 ;  /* 0x0000003054037c11 */ /* 0x000ff6000f8e18ff */
[----:B-1----:R-:W-:Y:S01]  /*7db0*/  @P1 SHF.L.U32 R4, RZ, 0x1f, RZ ;  /* 0x0000001fff041819 */ /* 0x002fe200000006ff */
[----:B------:R-:W-:Y:S06]  /*7dc0*/  BRA.U !UP0, `(.L_x_98) ;  /* 0x0000000108247547 */ /* 0x000fec000b800000 */
[----:B------:R-:W1:Y:S01]  /*7dd0*/  S2R R0, SR_CgaCtaId ;  /* 0x0000000000007919 */ /* 0x000e620000008800 */
[----:B------:R-:W-:Y:S01]  /*7de0*/  IMAD.U32 R2, RZ, RZ, UR51 ;  /* 0x00000033ff027e24 */ /* 0x000fe2000f8e00ff */
[----:B------:R-:W-:Y:S04]  /*7df0*/  UIADD3 UR4, UPT, UPT, UR51, 0x1, URZ ;  /* 0x0000000133047890 */ /* 0x000fe8000fffe0ff */
[----:B------:R-:W-:Y:S01]  /*7e00*/  @P1 LEA R2, R2, UR48, 0x3 ;  /* 0x0000003002021c11 */ /* 0x000fe2000f8e18ff */
[----:B------:R-:W-:Y:S04]  /*7e10*/  UISETP.NE.AND UP0, UPT, UR4, 0x4, UPT ;  /* 0x000000040400788c */ /* 0x000fe8000bf05270 */
[----:B------:R-:W-:Y:S01]  /*7e20*/  @P1 VIADD R5, R2, 0x80 ;  /* 0x0000008002051836 */ /* 0x000fe20000000000 */
[----:B------:R-:W-:Y:S04]  /*7e30*/  USEL UR51, UR4, URZ, UP0 ;  /* 0x000000ff04337287 */ /* 0x000fe80008000000 */
[----:B-1----:R-:W-:Y:S04]  /*7e40*/  @P1 PRMT R0, R0, 0x654, R5 ;  /* 0x0000065400001816 */ /* 0x002fe80000000005 */
[----:B------:R1:W-:Y:S04]  /*7e50*/  @P1 SYNCS.ARRIVE.TRANS64.RED.A1T0 RZ, [R0+URZ], RZ ;  /* 0x000000ff00ff19a7 */ /* 0x0003e800081004ff */
.L_x_98:
[----:B------:R-:W2:Y:S01]  /*7e60*/  @P1 SYNCS.PHASECHK.TRANS64.TRYWAIT P0, [R3+URZ+0x60], R4 ;  /* 0x00006004030015a7 */ /* 0x000ea200080011ff */
[----:B------:R-:W-:Y:S01]  /*7e70*/  BSSY B1, `(.L_x_99) ;  /* 0x0000016000017945 */ /* 0x000fe20003800000 */
[----:B--2---:R-:W-:Y:S03]  /*7e80*/  @P1 SEL R85, RZ, 0x1, !P0 ;  /* 0x00000001ff551807 */ /* 0x004fe60004000000 */
[----:B------:R-:W-:Y:S05]  /*7e90*/  @!P1 BRA `(.L_x_100) ;  /* 0x00000000004c9947 */ /* 0x000fea0003800000 */
[----:B------:R-:W-:Y:S01]  /*7ea0*/  ISETP.NE.AND P0, PT, R85, RZ, PT ;  /* 0x000000ff5500720c */ /* 0x000fe20003f05270 */
[----:B------:R-:W-:Y:S01]  /*7eb0*/  BSSY B0, `(.L_x_101) ;  /* 0x000000b000007945 */ /* 0x000fe20003800000 */
[----:B------:R-:W-:Y:S11]  /*7ec0*/  ISETP.NE.AND P1, PT, R86, RZ, PT ;  /* 0x000000ff5600720c */ /* 0x000ff60003f25270 */
[----:B------:R-:W-:Y:S02]  /*7ed0*/  @!UPT UIADD3 URZ, UPT, UPT, URZ, URZ, URZ ;  /* 0x000000fffffff290 */ /* 0x000fe4000fffe0ff */
[C---:B------:R-:W-:Y:S01]  /*7ee0*/  @P1 IMAD R6, R84.reuse, 0x2000, R67 ;  /* 0x0000200054061824 */ /* 0x040fe200078e0243 */
[C---:B------:R-:W-:Y:S01]  /*7ef0*/  @P1 LEA R4, R84.reuse, R76, 0xd ;  /* 0x0000004c54041211 */ /* 0x040fe200078e68ff */
[C---:B------:R-:W-:Y:S02]  /*7f00*/  @P1 IMAD R5, R84.reuse, 0x2000, R77 ;  /* 0x0000200054051824 */ /* 0x040fe400078e024d */
[----:B------:R-:W-:Y:S01]  /*7f10*/  @P1 IMAD R2, R84, 0x2000, R82 ;  /* 0x0000200054021824 */ /* 0x000fe200078e0252 */
[----:B------:R-:W-:Y:S06]  /*7f20*/  @P0 BRA `(.L_x_102) ;  /* 0x00000000000c0947 */ /* 0x000fec0003800000 */
[----:B-1----:R-:W-:Y:S04]  /*7f30*/  SHF.L.U32 R0, RZ, 0x1f, RZ ;  /* 0x0000001fff007819 */ /* 0x002fe800000006ff */
[----:B------:R-:W1:Y:S02]  /*7f40*/  SYNCS.PHASECHK.TRANS64.TRYWAIT P0, [R3+URZ+0x60], R0 ;  /* 0x00006000030075a7 */ /* 0x000e6400080011ff */
[----:B-1----:R-:W-:Y:S05]  /*7f50*/  @!P0 BRA `(.L_x_103) ;  /* 0x0000004c00c08947 */ /* 0x002fea0003800000 */
.L_x_102:
[----:B------:R-:W-:Y:S05]  /*7f60*/  BSYNC B0 ;  /* 0x0000000000007941 */ /* 0x000fea0003800000 */
.L_x_101:
[----:B------:R-:W-:Y:S02]  /*7f70*/  ISETP.NE.AND P0, PT, R86, RZ, PT ;  /* 0x000000ff5600720c */ /* 0x000fe40003f05270 */
[----:B------:R-:W-:Y:S11]  /*7f80*/  IADD3 R84, PT, PT, R84, 0x1, RZ ;  /* 0x0000000154547810 */ /* 0x000ff60007ffe0ff */
[----:B------:R2:W4:Y:S04]  /*7f90*/  @P0 LDS.128 R56, [R6] ;  /* 0x0000000006380984 */ /* 0x0005280000000c00 */
[----:B------:R2:W1:Y:S04]  /*7fa0*/  @P0 LDS.128 R52, [R5+0x10] ;  /* 0x0000100005340984 */ /* 0x0004680000000c00 */
[----:B------:R2:W1:Y:S04]  /*7fb0*/  @P0 LDS.128 R48, [R4+0x20] ;  /* 0x0000200004300984 */ /* 0x0004680000000c00 */
[----:B------:R2:W1:Y:S02]  /*7fc0*/  @P0 LDS.128 R44, [R2+0x30] ;  /* 0x00003000022c0984 */ /* 0x0004640000000c00 */
.L_x_100:
[----:B------:R-:W-:Y:S05]  /*7fd0*/  BSYNC B1 ;  /* 0x0000000000017941 */ /* 0x000fea0003800000 */
.L_x_99:
[----:B-1----:R-:W-:Y:S05]  /*7fe0*/  VIADD R0, R25, 0x10 ;  /* 0x0000001019007836 */ /* 0x002fea0000000000 */
[----:B------:R-:W-:Y:S04]  /*7ff0*/  SHF.R.U32.HI R0, RZ, 0x15, R0 ;  /* 0x00000015ff007819 */ /* 0x000fe80000011600 */
[----:B------:R-:W-:Y:S11]  /*8000*/  LOP3.LUT P0, RZ, R0, 0x3, R71, 0x48, !PT ;  /* 0x0000000300ff7812 */ /* 0x000ff60007804847 */
[----:B------:R-:W-:Y:S02]  /*8010*/  @!UPT UIADD3 URZ, UPT, UPT, URZ, URZ, URZ ;  /* 0x000000fffffff290 */ /* 0x000fe4000fffe0ff */
[----:B------:R-:W-:Y:S05]  /*8020*/  @!P0 BRA `(.L_x_104) ;  /* 0x0000000000408947 */ /* 0x000fea0003800000 */
[----:B------:R-:W1:Y:S01]  /*8030*/  LDCU.64 UR8, c[0x4][0x70] ;  /* 0x01000e00ff0877ac */ /* 0x000e620008000a00 */
[----:B------:R-:W-:Y:S01]  /*8040*/  MOV R3, 0x0 ;  /* 0x0000000000037802 */ /* 0x000fe20000000f00 */
[----:B------:R-:W-:Y:S02]  /*8050*/  HFMA2 R12, -RZ, RZ, 0, 5.9604644775390625e-08 ;  /* 0x00000001ff0c7431 */ /* 0x000fe400000001ff */
[----:B------:R-:W-:Y:S02]  /*8060*/  IMAD.MOV.U32 R8, RZ, RZ, 0x192 ;  /* 0x00000192ff087424 */ /* 0x000fe400078e00ff */
[----:B------:R-:W-:Y:S01]  /*8070*/  IMAD.MOV.U32 R13, RZ, RZ, RZ ;  /* 0x000000ffff0d7224 */ /* 0x000fe200078e00ff */
[----:B------:R-:W5:Y:S01]  /*8080*/  LDCU.64 UR6, c[0x4][0x78] ;  /* 0x01000f00ff0677ac */ /* 0x000f620008000a00 */
[----:B--2---:R-:W2:Y:S01]  /*8090*/  LDC.64 R2, c[0x4][R3] ;  /* 0x0100000003027b82 */ /* 0x004ea20000000a00 */
[----:B------:R-:W3:Y:S01]  /*80a0*/  LDCU.64 UR4, c[0x4][0x10] ;  /* 0x01000200ff0477ac */ /* 0x000ee20008000a00 */
[----:B-1----:R-:W-:Y:S01]  /*80b0*/  MOV R5, UR9 ;  /* 0x0000000900057c02 */ /* 0x002fe20008000f00 */
[----:B------:R-:W-:Y:S01]  /*80c0*/  IMAD.U32 R4, RZ, RZ, UR8 ;  /* 0x00000008ff047e24 */ /* 0x000fe2000f8e00ff */
[----:B-----5:R-:W-:Y:S01]  /*80d0*/  MOV R7, UR7 ;  /* 0x0000000700077c02 */ /* 0x020fe20008000f00 */
[----:B------:R-:W-:Y:S01]  /*80e0*/  IMAD.U32 R6, RZ, RZ, UR6 ;  /* 0x00000006ff067e24 */ /* 0x000fe2000f8e00ff */
[----:B---3--:R-:W-:Y:S01]  /*80f0*/  MOV R11, UR5 ;  /* 0x00000005000b7c02 */ /* 0x008fe20008000f00 */
[----:B------:R-:W-:Y:S02]  /*8100*/  IMAD.U32 R10, RZ, RZ, UR4 ;  /* 0x00000004ff0a7e24 */ /* 0x000fe4000f8e00ff */
[----:B------:R-:W-:Y:S07]  /*8110*/  LEPC R20, `(.L_x_104) ;  /* 0x000000001014794e */ /* 0x000fee0000000000 */
[----:B--2-4-:R-:W-:Y:S05]  /*8120*/  CALL.ABS.NOINC R2 ;  /* 0x0000000002007343 */ /* 0x014fea0003c00000 */
.L_x_104:
[----:B----4-:R-:W-:Y:S01]  /*8130*/  LOP3.LUT R20, R56, 0xffffe000, RZ, 0xc0, !PT ;  /* 0xffffe00038147812 */ /* 0x010fe200078ec0ff */
[----:B------:R-:W-:Y:S05]  /*8140*/  WARPSYNC.ALL ;  /* 0x0000000000007948 */ /* 0x000fea0003800000 */
[----:B------:R-:W-:Y:S01]  /*8150*/  R2UR UR4, R25 ;  /* 0x00000000190472ca */ /* 0x000fe200000e0000 */
[----:B------:R-:W1:Y:S01]  /*8160*/  S2R R87, SR_CgaCtaId ;  /* 0x0000000000577919 */ /* 0x000e620000008800 */
[----:B------:R-:W-:Y:S01]  /*8170*/  LOP3.LUT R21, R57, 0xffffe000, RZ, 0xc0, !PT ;  /* 0xffffe00039157812 */ /* 0x000fe200078ec0ff */
[----:B------:R-:W-:Y:S01]  /*8180*/  IMAD.U32 R40, RZ, RZ, UR51 ;  /* 0x00000033ff287e24 */ /* 0x000fe2000f8e00ff */
[----:B------:R-:W-:Y:S01]  /*8190*/  LOP3.LUT R41, R58, 0xffffe000, RZ, 0xc0, !PT ;  /* 0xffffe0003a297812 */ /* 0x000fe200078ec0ff */
[----:B------:R-:W-:Y:S01]  /*81a0*/  BSSY.RECONVERGENT B0, `(.L_x_105) ;  /* 0x0000059000007945 */ /* 0x000fe20003800200 */
[----:B------:R-:W-:Y:S02]  /*81b0*/  LOP3.LUT R26, R48, 0xffffe000, RZ, 0xc0, !PT ;  /* 0xffffe000301a7812 */ /* 0x000fe400078ec0ff */
[----:B------:R-:W-:Y:S02]  /*81c0*/  ISETP.NE.AND P6, PT, R81, RZ, PT ;  /* 0x000000ff5100720c */ /* 0x000fe40003fc5270 */
[----:B------:R-:W-:Y:S03]  /*81d0*/  ISETP.NE.AND P0, PT, R69, RZ, PT ;  /* 0x000000ff4500720c */ /* 0x000fe60003f05270 */
[----:B--2---:R-:W2:Y:S08]  /*81e0*/  LDTM.x16 R4, tmem[UR4+0x10] ;  /* 0x00001004000479ee */ /* 0x004eb00008240000 */
[----:B------:R-:W-:Y:S02]  /*81f0*/  @P6 LEA R40, R40, UR48, 0x3 ;  /* 0x0000003028286c11 */ /* 0x000fe4000f8e18ff */
[----:B------:R-:W-:Y:S03]  /*8200*/  @P6 SHF.L.U32 R89, RZ, 0x1f, RZ ;  /* 0x0000001fff596819 */ /* 0x000fe600000006ff */
[----:B------:R-:W-:Y:S01]  /*8210*/  @P6 VIADD R88, R40, 0x80 ;  /* 0x0000008028586836 */ /* 0x000fe20000000000 */
[----:B------:R-:W-:Y:S04]  /*8220*/  LEA R40, R84, UR48, 0x3 ;  /* 0x0000003054287c11 */ /* 0x000fe8000f8e18ff */
[----:B-1----:R-:W-:Y:S01]  /*8230*/  @P6 PRMT R88, R87, 0x654, R88 ;  /* 0x0000065457586816 */ /* 0x002fe20000000058 */
[C---:B--2---:R-:W-:Y:S01]  /*8240*/  FMUL R0, R24.reuse, R4 ;  /* 0x0000000418007220 */ /* 0x044fe20000400000 */
[C---:B------:R-:W-:Y:S01]  /*8250*/  FMUL R2, R24.reuse, R5 ;  /* 0x0000000518027220 */ /* 0x040fe20000400000 */
[C---:B------:R-:W-:Y:S01]  /*8260*/  FMUL R3, R24.reuse, R10 ;  /* 0x0000000a18037220 */ /* 0x040fe20000400000 */
[----:B------:R-:W-:Y:S01]  /*8270*/  FMUL R4, R24, R11 ;  /* 0x0000000b18047220 */ /* 0x000fe20000400000 */
[C---:B------:R-:W-:Y:S01]  /*8280*/  FFMA R28, R27.reuse, R20, R0 ;  /* 0x000000141b1c7223 */ /* 0x040fe20000000000 */
[----:B------:R-:W-:Y:S01]  /*8290*/  LOP3.LUT R20, R52, 0xffffe000, RZ, 0xc0, !PT ;  /* 0xffffe00034147812 */ /* 0x000fe200078ec0ff */
[----:B------:R-:W-:Y:S01]  /*82a0*/  FFMA R29, R27, R21, R2 ;  /* 0x000000151b1d7223 */ /* 0x000fe20000000002 */
[----:B------:R-:W-:Y:S01]  /*82b0*/  LOP3.LUT R21, R59, 0xffffe000, RZ, 0xc0, !PT ;  /* 0xffffe0003b157812 */ /* 0x000fe200078ec0ff */
[C---:B------:R-:W-:Y:S01]  /*82c0*/  FMUL R0, R24.reuse, R6 ;  /* 0x0000000618007220 */ /* 0x040fe20000400000 */
[----:B------:R-:W-:Y:S01]  /*82d0*/  F2FP.TF32.F32.PACK_B R28, R28 ;  /* 0x0000001cff1c723e */ /* 0x000fe200024050ff */
[C---:B------:R-:W-:Y:S01]  /*82e0*/  FMUL R2, R24.reuse, R7 ;  /* 0x0000000718027220 */ /* 0x040fe20000400000 */
[----:B------:R-:W-:Y:S01]  /*82f0*/  F2FP.TF32.F32.PACK_B R29, R29 ;  /* 0x0000001dff1d723e */ /* 0x000fe200024050ff */
[----:B------:R-:W-:Y:S01]  /*8300*/  FFMA R30, R27, R41, R0 ;  /* 0x000000291b1e7223 */ /* 0x000fe20000000000 */
[----:B------:R-:W-:Y:S01]  /*8310*/  LOP3.LUT R41, R55, 0xffffe000, RZ, 0xc0, !PT ;  /* 0xffffe00037297812 */ /* 0x000fe200078ec0ff */
[----:B------:R-:W-:Y:S01]  /*8320*/  FFMA R31, R27, R21, R2 ;  /* 0x000000151b1f7223 */ /* 0x000fe20000000002 */
[----:B------:R-:W-:Y:S01]  /*8330*/  LOP3.LUT R21, R53, 0xffffe000, RZ, 0xc0, !PT ;  /* 0xffffe00035157812 */ /* 0x000fe200078ec0ff */
[C---:B------:R-:W-:Y:S01]  /*8340*/  FMUL R0, R24.reuse, R8 ;  /* 0x0000000818007220 */ /* 0x040fe20000400000 */
[----:B------:R-:W-:Y:S01]  /*8350*/  F2FP.TF32.F32.PACK_B R30, R30 ;  /* 0x0000001eff1e723e */ /* 0x000fe200024050ff */
[----:B------:R-:W-:Y:S01]  /*8360*/  FMUL R2, R24, R9 ;  /* 0x0000000918027220 */ /* 0x000fe20000400000 */
[----:B------:R-:W-:Y:S01]  /*8370*/  F2FP.TF32.F32.PACK_B R31, R31 ;  /* 0x0000001fff1f723e */ /* 0x000fe200024050ff */
[C---:B------:R-:W-:Y:S01]  /*8380*/  FFMA R32, R27.reuse, R20, R0 ;  /* 0x000000141b207223 */ /* 0x040fe20000000000 */
[----:B------:R-:W-:Y:S01]  /*8390*/  LOP3.LUT R20, R54, 0xffffe000, RZ, 0xc0, !PT ;  /* 0xffffe00036147812 */ /* 0x000fe200078ec0ff */
[----:B------:R-:W-:Y:S01]  /*83a0*/  FFMA R33, R27, R21, R2 ;  /* 0x000000151b217223 */ /* 0x000fe20000000002 */
[C---:B------:R-:W-:Y:S01]  /*83b0*/  FMUL R5, R24.reuse, R12 ;  /* 0x0000000c18057220 */ /* 0x040fe20000400000 */
[----:B------:R1:W-:Y:S01]  /*83c0*/  STS.128 [R67+0x2000], R28 ;  /* 0x0020001c43007388 */ /* 0x0003e20000000c00 */
[----:B------:R-:W-:Y:S01]  /*83d0*/  LOP3.LUT R21, R49, 0xffffe000, RZ, 0xc0, !PT ;  /* 0xffffe00031157812 */ /* 0x000fe200078ec0ff */
[C---:B------:R-:W-:Y:S01]  /*83e0*/  FFMA R34, R27.reuse, R20, R3 ;  /* 0x000000141b227223 */ /* 0x040fe20000000003 */
[----:B------:R-:W-:Y:S01]  /*83f0*/  FFMA R35, R27, R41, R4 ;  /* 0x000000291b237223 */ /* 0x000fe20000000004 */
        /* <DEDUP_REMOVED lines=22> */
[----:B------:R-:W-:Y:S02]  /*8560*/  F2FP.TF32.F32.PACK_B R36, R36 ;  /* 0x00000024ff24723e */ /* 0x000fe400024050ff */
[----:B------:R-:W-:Y:S02]  /*8570*/  F2FP.TF32.F32.PACK_B R37, R37 ;  /* 0x00000025ff25723e */ /* 0x000fe400024050ff */
[----:B------:R-:W-:Y:S01]  /*8580*/  F2FP.TF32.F32.PACK_B R38, R38 ;  /* 0x00000026ff26723e */ /* 0x000fe200024050ff */
[C---:B-1----:R-:W-:Y:S01]  /*8590*/  FFMA R28, R27.reuse, R20, R9 ;  /* 0x000000141b1c7223 */ /* 0x042fe20000000009 */
[----:B------:R-:W-:Y:S01]  /*85a0*/  F2FP.TF32.F32.PACK_B R39, R39 ;  /* 0x00000027ff27723e */ /* 0x000fe200024050ff */
[C---:B------:R-:W-:Y:S01]  /*85b0*/  FFMA R29, R27.reuse, R21, R10 ;  /* 0x000000151b1d7223 */ /* 0x040fe2000000000a */
[C---:B------:R-:W-:Y:S01]  /*85c0*/  FFMA R30, R27.reuse, R26, R11 ;  /* 0x0000001a1b1e7223 */ /* 0x040fe2000000000b */
[----:B------:R-:W-:Y:S01]  /*85d0*/  FFMA R31, R27, R41, R12 ;  /* 0x000000291b1f7223 */ /* 0x000fe2000000000c */
[----:B------:R-:W-:Y:S01]  /*85e0*/  F2FP.TF32.F32.PACK_B R28, R28 ;  /* 0x0000001cff1c723e */ /* 0x000fe200024050ff */
[----:B------:R2:W-:Y:S01]  /*85f0*/  STS.128 [R76+0x2020], R36 ;  /* 0x002020244c007388 */ /* 0x0005e20000000c00 */
[----:B------:R-:W-:Y:S02]  /*8600*/  F2FP.TF32.F32.PACK_B R29, R29 ;  /* 0x0000001dff1d723e */ /* 0x000fe400024050ff */
        /* <DEDUP_REMOVED lines=8> */
[----:B-1----:R-:W1:Y:S02]  /*8690*/  FENCE.VIEW.ASYNC.S ;  /* 0x00000000000073c6 */ /* 0x002e640000000000 */
[----:B-1----:R-:W-:Y:S06]  /*86a0*/  BAR.SYNC.DEFER_BLOCKING 0x1, 0x80 ;  /* 0x0042000000007b1d */ /* 0x002fec0000010000 */
[----:B------:R-:W-:Y:S05]  /*86b0*/  @P0 BRA `(.L_x_106) ;  /* 0x00000000001c0947 */ /* 0x000fea0003800000 */
[----:B------:R-:W-:Y:S02]  /*86c0*/  UIADD3 UR4, UP0, UPT, UR56, 0x680, URZ ;  /* 0x0000068038047890 */ /* 0x000fe4000ff1e0ff */
[----:B------:R-:W-:Y:S02]  /*86d0*/  UIADD3 UR40, UPT, UPT, UR48, 0x2200, URZ ;  /* 0x0000220030287890 */ /* 0x000fe4000fffe0ff */
[----:B------:R-:W-:Y:S02]  /*86e0*/  UIADD3 UR41, UPT, UPT, UR52, 0x10, URZ ;  /* 0x0000001034297890 */ /* 0x000fe4000fffe0ff */
[----:B------:R-:W-:Y:S09]  /*86f0*/  UIADD3.X UR5, UPT, UPT, URZ, UR57, URZ, UP0, !UPT ;  /* 0x00000039ff057290 */ /* 0x000ff200087fe4ff */
[----:B------:R1:W-:Y:S01]  /*8700*/  UTMASTG.4D [UR40], [UR4] ;  /* 0x00000028040073b5 */ /* 0x0003e20008018000 */
[----:B------:R0:W-:Y:S01]  /*8710*/  UTMACMDFLUSH ;  /* 0x00000000000079b7 */ /* 0x0001e20000000000 */
[----:B-1----:R-:W-:Y:S04]  /*8720*/  DEPBAR.LE SB0, 0x1 ;  /* 0x000080400000791a */ /* 0x002fe80000000000 */
.L_x_106:
[----:B------:R-:W-:Y:S05]  /*8730*/  BSYNC.RECONVERGENT B0 ;  /* 0x0000000000007941 */ /* 0x000fea0003800200 */
.L_x_105:
[----:B------:R-:W-:Y:S01]  /*8740*/  BAR.SYNC.DEFER_BLOCKING 0x1, 0x80 ;  /* 0x0042000000007b1d */ /* 0x000fe20000010000 */
[----:B------:R-:W-:Y:S04]  /*8750*/  UIADD3 UR4, UPT, UPT, UR51, 0x1, URZ ;  /* 0x0000000133047890 */ /* 0x000fe8000fffe0ff */
[----:B------:R-:W-:Y:S04]  /*8760*/  UISETP.NE.AND UP0, UPT, UR4, 0x4, UPT ;  /* 0x000000040400788c */ /* 0x000fe8000bf05270 */
[----:B------:R-:W-:Y:S01]  /*8770*/  USEL UR50, UR4, URZ, UP0 ;  /* 0x000000ff04327287 */ /* 0x000fe20008000000 */
[----:B------:R1:W-:Y:S01]  /*8780*/  @P6 SYNCS.ARRIVE.TRANS64.RED.A1T0 RZ, [R88+URZ], RZ ;  /* 0x000000ff58ff69a7 */ /* 0x0003e200081004ff */
[----:B------:R-:W-:Y:S01]  /*8790*/  BSSY B1, `(.L_x_107) ;  /* 0x0000017000017945 */ /* 0x000fe20003800000 */
[----:B------:R-:W4:Y:S02]  /*87a0*/  @P6 SYNCS.PHASECHK.TRANS64.TRYWAIT P0, [R40+URZ+0x60], R89 ;  /* 0x00006059280065a7 */ /* 0x000f2400080011ff */
[----:B----4-:R-:W-:Y:S01]  /*87b0*/  @P6 SEL R85, RZ, 0x1, !P0 ;  /* 0x00000001ff556807 */ /* 0x010fe20004000000 */
[----:B-1----:R-:W-:Y:S06]  /*87c0*/  @!P6 BRA `(.L_x_108) ;  /* 0x00000000004ce947 */ /* 0x002fec0003800000 */
        /* <DEDUP_REMOVED lines=9> */
[----:B------:R-:W-:Y:S04]  /*8860*/  SHF.L.U32 R5, RZ, 0x1f, RZ ;  /* 0x0000001fff057819 */ /* 0x000fe800000006ff */
[----:B------:R-:W1:Y:S02]  /*8870*/  SYNCS.PHASECHK.TRANS64.TRYWAIT P0, [R40+URZ+0x60], R5 ;  /* 0x00006005280075a7 */ /* 0x000e6400080011ff */
[----:B-1----:R-:W-:Y:S05]  /*8880*/  @!P0 BRA `(.L_x_111) ;  /* 0x0000004400888947 */ /* 0x002fea0003800000 */
.L_x_110:
[----:B------:R-:W-:Y:S05]  /*8890*/  BSYNC B0 ;  /* 0x0000000000007941 */ /* 0x000fea0003800000 */
.L_x_109:
[----:B------:R-:W-:Y:S02]  /*88a0*/  ISETP.NE.AND P0, PT, R86, RZ, PT ;  /* 0x000000ff5600720c */ /* 0x000fe40003f05270 */
[----:B------:R-:W-:Y:S11]  /*88b0*/  IADD3 R84, PT, PT, R84, 0x1, RZ ;  /* 0x0000000154547810 */ /* 0x000ff60007ffe0ff */
[----:B------:R4:W1:Y:S04]  /*88c0*/  @P0 LDS.128 R56, [R4] ;  /* 0x0000000004380984 */ /* 0x0008680000000c00 */
[----:B------:R4:W1:Y:S04]  /*88d0*/  @P0 LDS.128 R52, [R3+0x10] ;  /* 0x0000100003340984 */ /* 0x0008680000000c00 */
[----:B------:R4:W1:Y:S04]  /*88e0*/  @P0 LDS.128 R48, [R2+0x20] ;  /* 0x0000200002300984 */ /* 0x0008680000000c00 */
[----:B------:R4:W1:Y:S02]  /*88f0*/  @P0 LDS.128 R44, [R0+0x30] ;  /* 0x00003000002c0984 */ /* 0x0008640000000c00 */
.L_x_108:
[----:B------:R-:W-:Y:S05]  /*8900*/  BSYNC B1 ;  /* 0x0000000000017941 */ /* 0x000fea0003800000 */
.L_x_107:
[----:B----4-:R-:W-:Y:S05]  /*8910*/  VIADD R0, R25, 0x20 ;  /* 0x0000002019007836 */ /* 0x010fea0000000000 */
        /* <DEDUP_REMOVED lines=9> */
[----:B------:R-:W4:Y:S01]  /*89b0*/  LDCU.64 UR6, c[0x4][0x78] ;  /* 0x01000f00ff0677ac */ /* 0x000f220008000a00 */
[----:B------:R-:W2:Y:S01]  /*89c0*/  LDC.64 R2, c[0x4][R3] ;  /* 0x0100000003027b82 */ /* 0x000ea20000000a00 */
[----:B------:R-:W5:Y:S01]  /*89d0*/  LDCU.64 UR4, c[0x4][0x10] ;  /* 0x01000200ff0477ac */ /* 0x000f620008000a00 */
[----:B-1----:R-:W-:Y:S01]  /*89e0*/  MOV R5, UR9 ;  /* 0x0000000900057c02 */ /* 0x002fe20008000f00 */
[----:B------:R-:W-:Y:S01]  /*89f0*/  IMAD.U32 R4, RZ, RZ, UR8 ;  /* 0x00000008ff047e24 */ /* 0x000fe2000f8e00ff */
[----:B----4-:R-:W-:Y:S01]  /*8a00*/  MOV R7, UR7 ;  /* 0x0000000700077c02 */ /* 0x010fe20008000f00 */
[----:B------:R-:W-:Y:S01]  /*8a10*/  IMAD.U32 R6, RZ, RZ, UR6 ;  /* 0x00000006ff067e24 */ /* 0x000fe2000f8e00ff */
[----:B-----5:R-:W-:Y:S01]  /*8a20*/  MOV R11, UR5 ;  /* 0x00000005000b7c02 */ /* 0x020fe20008000f00 */
[----:B------:R-:W-:Y:S02]  /*8a30*/  IMAD.U32 R10, RZ, RZ, UR4 ;  /* 0x00000004ff0a7e24 */ /* 0x000fe4000f8e00ff */
[----:B------:R-:W-:Y:S07]  /*8a40*/  LEPC R20, `(.L_x_112) ;  /* 0x000000001014794e */ /* 0x000fee0000000000 */
[----:B--23--:R-:W-:Y:S05]  /*8a50*/  CALL.ABS.NOINC R2 ;  /* 0x0000000002007343 */ /* 0x00cfea0003c00000 */
.L_x_112:
[----:B-1----:R-:W-:Y:S01]  /*8a60*/  LOP3.LUT R20, R56, 0xffffe000, RZ, 0xc0, !PT ;  /* 0xffffe00038147812 */ /* 0x002fe200078ec0ff */
[----:B------:R-:W-:Y:S05]  /*8a70*/  WARPSYNC.ALL ;  /* 0x0000000000007948 */ /* 0x000fea0003800000 */
[----:B------:R-:W-:Y:S01]  /*8a80*/  R2UR UR4, R25 ;  /* 0x00000000190472ca */ /* 0x000fe200000e0000 */
[----:B------:R-:W-:Y:S01]  /*8a90*/  IMAD.U32 R88, RZ, RZ, UR50 ;  /* 0x00000032ff587e24 */ /* 0x000fe2000f8e00ff */
[----:B------:R-:W-:Y:S01]  /*8aa0*/  LOP3.LUT R21, R57, 0xffffe000, RZ, 0xc0, !PT ;  /* 0xffffe00039157812 */ /* 0x000fe200078ec0ff */
[----:B------:R-:W-:Y:S01]  /*8ab0*/  BSSY.RECONVERGENT B0, `(.L_x_113) ;  /* 0x000005a000007945 */ /* 0x000fe20003800200 */
[----:B------:R-:W-:Y:S02]  /*8ac0*/  LOP3.LUT R41, R58, 0xffffe000, RZ, 0xc0, !PT ;  /* 0xffffe0003a297812 */ /* 0x000fe400078ec0ff */
[----:B------:R-:W-:Y:S02]  /*8ad0*/  LOP3.LUT R26, R54, 0xffffe000, RZ, 0xc0, !PT ;  /* 0xffffe000361a7812 */ /* 0x000fe400078ec0ff */
[----:B------:R-:W-:Y:S02]  /*8ae0*/  LOP3.LUT R40, R50, 0xffffe000, RZ, 0xc0, !PT ;  /* 0xffffe00032287812 */ /* 0x000fe400078ec0ff */
[----:B------:R-:W-:Y:S02]  /*8af0*/  ISETP.NE.AND P6, PT, R81, RZ, PT ;  /* 0x000000ff5100720c */ /* 0x000fe40003fc5270 */
[----:B------:R-:W-:Y:S01]  /*8b00*/  ISETP.NE.AND P0, PT, R69, RZ, PT ;  /* 0x000000ff4500720c */ /* 0x000fe20003f05270 */
[----:B------:R-:W1:Y:S01]  /*8b10*/  LDTM.x16 R4, tmem[UR4+0x20] ;  /* 0x00002004000479ee */ /* 0x000e620008240000 */
[----:B------:R-:W-:Y:S09]  /*8b20*/  LEA R89, R84, UR48, 0x3 ;  /* 0x0000003054597c11 */ /* 0x000ff2000f8e18ff */
[----:B------:R-:W-:Y:S02]  /*8b30*/  @P6 LEA R88, R88, UR48, 0x3 ;  /* 0x0000003058586c11 */ /* 0x000fe4000f8e18ff */
[----:B------:R-:W-:Y:S03]  /*8b40*/  @P6 SHF.L.U32 R90, RZ, 0x1f, RZ ;  /* 0x0000001fff5a6819 */ /* 0x000fe600000006ff */
[----:B------:R-:W-:Y:S05]  /*8b50*/  @P6 VIADD R88, R88, 0x80 ;  /* 0x0000008058586836 */ /* 0x000fea0000000000 */
[----:B------:R-:W-:Y:S01]  /*8b60*/  @P6 PRMT R88, R87, 0x654, R88 ;  /* 0x0000065457586816 */ /* 0x000fe20000000058 */
[C---:B-1----:R-:W-:Y:S01]  /*8b70*/  FMUL R0, R24.reuse, R4 ;  /* 0x0000000418007220 */ /* 0x042fe20000400000 */
[C---:B------:R-:W-:Y:S01]  /*8b80*/  FMUL R2, R24.reuse, R5 ;  /* 0x0000000518027220 */ /* 0x040fe20000400000 */
[C---:B------:R-:W-:Y:S01]  /*8b90*/  FMUL R3, R24.reuse, R10 ;  /* 0x0000000a18037220 */ /* 0x040fe20000400000 */
[----:B------:R-:W-:Y:S01]  /*8ba0*/  FMUL R4, R24, R11 ;  /* 0x0000000b18047220 */ /* 0x000fe20000400000 */
[C---:B--2---:R-:W-:Y:S01]  /*8bb0*/  FFMA R28, R27.reuse, R20, R0 ;  /* 0x000000141b1c7223 */ /* 0x044fe20000000000 */
        /* <DEDUP_REMOVED lines=9> */
[C---:B------:R-:W-:Y:S01]  /*8c50*/  FFMA R31, R27.reuse, R21, R2 ;  /* 0x000000151b1f7223 */ /* 0x040fe20000000002 */
[C---:B------:R-:W-:Y:S01]  /*8c60*/  FMUL R0, R24.reuse, R8 ;  /* 0x0000000818007220 */ /* 0x040fe20000400000 */
[C---:B------:R-:W-:Y:S01]  /*8c70*/  FMUL R2, R24.reuse, R9 ;  /* 0x0000000918027220 */ /* 0x040fe20000400000 */
[----:B------:R-:W-:Y:S01]  /*8c80*/  F2FP.TF32.F32.PACK_B R30, R30 ;  /* 0x0000001eff1e723e */ /* 0x000fe200024050ff */
[----:B------:R-:W-:Y:S01]  /*8c90*/  FMUL R5, R24, R12 ;  /* 0x0000000c18057220 */ /* 0x000fe20000400000 */
[----:B------:R-:W-:Y:S01]  /*8ca0*/  F2FP.TF32.F32.PACK_B R31, R31 ;  /* 0x0000001fff1f723e */ /* 0x000fe200024050ff */
[C---:B------:R-:W-:Y:S01]  /*8cb0*/  FFMA R32, R27.reuse, R20, R0 ;  /* 0x000000141b207223 */ /* 0x040fe20000000000 */
[C---:B------:R-:W-:Y:S01]  /*8cc0*/  FFMA R33, R27.reuse, R41, R2 ;  /* 0x000000291b217223 */ /* 0x040fe20000000002 */
[----:B------:R-:W-:Y:S01]  /*8cd0*/  FFMA R34, R27, R26, R3 ;  /* 0x0000001a1b227223 */ /* 0x000fe20000000003 */
[----:B------:R-:W-:Y:S01]  /*8ce0*/  LOP3.LUT R20, R55, 0xffffe000, RZ, 0xc0, !PT ;  /* 0xffffe00037147812 */ /* 0x000fe200078ec0ff */
[----:B------:R1:W-:Y:S01]  /*8cf0*/  STS.128 [R67+0x4000], R28 ;  /* 0x0040001c43007388 */ /* 0x0003e20000000c00 */
[----:B------:R-:W-:Y:S01]  /*8d00*/  LOP3.LUT R26, R48, 0xffffe000, RZ, 0xc0, !PT ;  /* 0xffffe000301a7812 */ /* 0x000fe200078ec0ff */
[C---:B------:R-:W-:Y:S01]  /*8d10*/  FMUL R6, R24.reuse, R13 ;  /* 0x0000000d18067220 */ /* 0x040fe20000400000 */
[----:B------:R-:W-:Y:S01]  /*8d20*/  LOP3.LUT R21, R49, 0xffffe000, RZ, 0xc0, !PT ;  /* 0xffffe00031157812 */ /* 0x000fe200078ec0ff */
[----:B------:R-:W-:Y:S01]  /*8d30*/  FFMA R35, R27, R20, R4 ;  /* 0x000000141b237223 */ /* 0x000fe20000000004 */
        /* <DEDUP_REMOVED lines=22> */
[----:B------:R-:W-:Y:S02]  /*8ea0*/  F2FP.TF32.F32.PACK_B R38, R38 ;  /* 0x00000026ff26723e */ /* 0x000fe400024050ff */
[----:B------:R-:W-:Y:S01]  /*8eb0*/  F2FP.TF32.F32.PACK_B R39, R39 ;  /* 0x00000027ff27723e */ /* 0x000fe200024050ff */
[C---:B-1----:R-:W-:Y:S01]  /*8ec0*/  FFMA R28, R27.reuse, R20, R9 ;  /* 0x000000141b1c7223 */ /* 0x042fe20000000009 */
[C---:B------:R-:W-:Y:S01]  /*8ed0*/  FFMA R29, R27.reuse, R21, R10 ;  /* 0x000000151b1d7223 */ /* 0x040fe2000000000a */
[C---:B------:R-:W-:Y:S01]  /*8ee0*/  FFMA R30, R27.reuse, R26, R11 ;  /* 0x0000001a1b1e7223 */ /* 0x040fe2000000000b */
[----:B------:R-:W-:Y:S01]  /*8ef0*/  FFMA R31, R27, R41, R12 ;  /* 0x000000291b1f7223 */ /* 0x000fe2000000000c */
[----:B------:R2:W-:Y:S01]  /*8f00*/  STS.128 [R76+0x4020], R36 ;  /* 0x004020244c007388 */ /* 0x0005e20000000c00 */
[----:B------:R-:W-:Y:S02]  /*8f10*/  F2FP.TF32.F32.PACK_B R28, R28 ;  /* 0x0000001cff1c723e */ /* 0x000fe400024050ff */
        /* <DEDUP_REMOVED lines=19> */
.L_x_114:
[----:B------:R-:W-:Y:S05]  /*9050*/  BSYNC.RECONVERGENT B0 ;  /* 0x0000000000007941 */ /* 0x000fea0003800200 */
.L_x_113:
[----:B------:R-:W-:Y:S01]  /*9060*/  BAR.SYNC.DEFER_BLOCKING 0x1, 0x80 ;  /* 0x0042000000007b1d */ /* 0x000fe20000010000 */
[----:B------:R-:W-:Y:S04]  /*9070*/  UIADD3 UR4, UPT, UPT, UR50, 0x1, URZ ;  /* 0x0000000132047890 */ /* 0x000fe8000fffe0ff */
[----:B------:R-:W-:Y:S04]  /*9080*/  UISETP.NE.AND UP0, UPT, UR4, 0x4, UPT ;  /* 0x000000040400788c */ /* 0x000fe8000bf05270 */
[----:B------:R-:W-:Y:S01]  /*9090*/  USEL UR49, UR4, URZ, UP0 ;  /* 0x000000ff04317287 */ /* 0x000fe20008000000 */
[----:B------:R1:W-:Y:S01]  /*90a0*/  @P6 SYNCS.ARRIVE.TRANS64.RED.A1T0 RZ, [R88+URZ], RZ ;  /* 0x000000ff58ff69a7 */ /* 0x0003e200081004ff */
[----:B------:R-:W-:Y:S01]  /*90b0*/  BSSY B1, `(.L_x_115) ;  /* 0x000001c000017945 */ /* 0x000fe20003800000 */
[----:B------:R-:W4:Y:S01]  /*90c0*/  @P6 SYNCS.PHASECHK.TRANS64.TRYWAIT P0, [R89+URZ+0x60], R90 ;  /* 0x0000605a590065a7 */ /* 0x000f2200080011ff */
[----:B-1----:R-:W-:Y:S02]  /*90d0*/  MOV R88, RZ ;  /* 0x000000ff00587202 */ /* 0x002fe40000000f00 */
[----:B----4-:R-:W-:Y:S01]  /*90e0*/  @P6 SEL R85, RZ, 0x1, !P0 ;  /* 0x00000001ff556807 */ /* 0x010fe20004000000 */
[----:B------:R-:W-:Y:S06]  /*90f0*/  @!P6 BRA `(.L_x_116) ;  /* 0x00000000005ce947 */ /* 0x000fec0003800000 */
        /* <DEDUP_REMOVED lines=12> */
.L_x_118:
[----:B------:R-:W-:Y:S05]  /*91c0*/  BSYNC B0 ;  /* 0x0000000000007941 */ /* 0x000fea0003800000 */
.L_x_117:
[----:B------:R-:W-:Y:S01]  /*91d0*/  ISETP.NE.AND P0, PT, R86, RZ, PT ;  /* 0x000000ff5600720c */ /* 0x000fe20003f05270 */
[----:B------:R-:W-:Y:S11]  /*91e0*/  VIADD R84, R84, 0x1 ;  /* 0x0000000154547836 */ /* 0x000ff60000000000 */
[----:B------:R-:W-:Y:S01]  /*91f0*/  @!UPT UIADD3 URZ, UPT, UPT, URZ, URZ, URZ ;  /* 0x000000fffffff290 */ /* 0x000fe2000fffe0ff */
[----:B------:R4:W1:Y:S04]  /*9200*/  @P0 LDS.128 R56, [R4] ;  /* 0x0000000004380984 */ /* 0x0008680000000c00 */
[----:B------:R4:W1:Y:S04]  /*9210*/  @P0 LDS.128 R52, [R3+0x10] ;  /* 0x0000100003340984 */ /* 0x0008680000000c00 */
[----:B------:R4:W1:Y:S04]  /*9220*/  @P0 LDS.128 R48, [R2+0x20] ;  /* 0x0000200002300984 */ /* 0x0008680000000c00 */
[----:B------:R4:W1:Y:S01]  /*9230*/  @P0 LDS.128 R44, [R0+0x30] ;  /* 0x00003000002c0984 */ /* 0x0008620000000c00 */
[C---:B------:R-:W-:Y:S04]  /*9240*/  ISETP.NE.AND P0, PT, R84.reuse, 0x4, PT ;  /* 0x000000045400780c */ /* 0x040fe80003f05270 */
[----:B------:R-:W-:Y:S02]  /*9250*/  SEL R84, R84, RZ, P0 ;  /* 0x000000ff54547207 */ /* 0x000fe40000000000 */
[----:B------:R-:W-:Y:S02]  /*9260*/  SEL R88, RZ, 0x1, P0 ;  /* 0x00000001ff587807 */ /* 0x000fe40000000000 */
.L_x_116:
[----:B------:R-:W-:Y:S05]  /*9270*/  BSYNC B1 ;  /* 0x0000000000017941 */ /* 0x000fea0003800000 */
.L_x_115:
[----:B----4-:R-:W-:Y:S05]  /*9280*/  VIADD R0, R25, 0x30 ;  /* 0x0000003019007836 */ /* 0x010fea0000000000 */
[----:B------:R-:W-:Y:S04]  /*9290*/  SHF.R.U32.HI R0, RZ, 0x15, R0 ;  /* 0x00000015ff007819 */ /* 0x000fe80000011600 */
[----:B------:R-:W-:Y:S11]  /*92a0*/  LOP3.LUT P0, RZ, R0, 0x3, R71, 0x48, !PT ;  /* 0x0000000300ff7812 */ /* 0x000ff60007804847 */
[----:B------:R-:W-:Y:S02]  /*92b0*/  @!UPT UIADD3 URZ, UPT, UPT, URZ, URZ, URZ ;  /* 0x000000fffffff290 */ /* 0x000fe4000fffe0ff */
[----:B------:R-:W-:Y:S05]  /*92c0*/  @!P0 BRA `(.L_x_120) ;  /* 0x0000000000408947 */ /* 0x000fea0003800000 */
[----:B------:R-:W4:Y:S01]  /*92d0*/  LDCU.64 UR8, c[0x4][0x70] ;  /* 0x01000e00ff0877ac */ /* 0x000f220008000a00 */
[----:B------:R-:W-:Y:S01]  /*92e0*/  MOV R3, 0x0 ;  /* 0x0000000000037802 */ /* 0x000fe20000000f00 */
[----:B------:R-:W-:Y:S02]  /*92f0*/  HFMA2 R12, -RZ, RZ, 0, 5.9604644775390625e-08 ;  /* 0x00000001ff0c7431 */ /* 0x000fe400000001ff */
[----:B------:R-:W-:Y:S02]  /*9300*/  IMAD.MOV.U32 R8, RZ, RZ, 0x192 ;  /* 0x00000192ff087424 */ /* 0x000fe400078e00ff */
[----:B------:R-:W-:Y:S01]  /*9310*/  IMAD.MOV.U32 R13, RZ, RZ, RZ ;  /* 0x000000ffff0d7224 */ /* 0x000fe200078e00ff */
[----:B------:R-:W5:Y:S01]  /*9320*/  LDCU.64 UR6, c[0x4][0x78] ;  /* 0x01000f00ff0677ac */ /* 0x000f620008000a00 */
[----:B------:R-:W2:Y:S01]  /*9330*/  LDC.64 R2, c[0x4][R3] ;  /* 0x0100000003027b82 */ /* 0x000ea20000000a00 */
[----:B------:R-:W3:Y:S01]  /*9340*/  LDCU.64 UR4, c[0x4][0x10] ;  /* 0x01000200ff0477ac */ /* 0x000ee20008000a00 */
[----:B----4-:R-:W-:Y:S01]  /*9350*/  MOV R5, UR9 ;  /* 0x0000000900057c02 */ /* 0x010fe20008000f00 */
[----:B------:R-:W-:Y:S01]  /*9360*/  IMAD.U32 R4, RZ, RZ, UR8 ;  /* 0x00000008ff047e24 */ /* 0x000fe2000f8e00ff */
[----:B-----5:R-:W-:Y:S01]  /*9370*/  MOV R7, UR7 ;  /* 0x0000000700077c02 */ /* 0x020fe20008000f00 */
[----:B-1----:R-:W-:Y:S01]  /*9380*/  IMAD.U32 R6, RZ, RZ, UR6 ;  /* 0x00000006ff067e24 */ /* 0x002fe2000f8e00ff */
[----:B---3--:R-:W-:Y:S01]  /*9390*/  MOV R11, UR5 ;  /* 0x00000005000b7c02 */ /* 0x008fe20008000f00 */
[----:B------:R-:W-:Y:S02]  /*93a0*/  IMAD.U32 R10, RZ, RZ, UR4 ;  /* 0x00000004ff0a7e24 */ /* 0x000fe4000f8e00ff */
[----:B------:R-:W-:Y:S07]  /*93b0*/  LEPC R20, `(.L_x_120) ;  /* 0x000000001014794e */ /* 0x000fee0000000000 */
[----:B--2---:R-:W-:Y:S05]  /*93c0*/  CALL.ABS.NOINC R2 ;  /* 0x0000000002007343 */ /* 0x004fea0003c00000 */
.L_x_120:
        /* <DEDUP_REMOVED lines=13> */
[----:B------:R-:W-:Y:S05]  /*94a0*/  @P6 LEA R89, R89, UR48, 0x3 ;  /* 0x0000003059596c11 */ /* 0x000fea000f8e18ff */
[----:B------:R-:W-:Y:S01]  /*94b0*/  @P6 VIADD R92, R89, 0x80 ;  /* 0x00000080595c6836 */ /* 0x000fe20000000000 */
[----:B------:R-:W-:Y:S04]  /*94c0*/  @P6 SHF.L.U32 R89, R88, 0x1f, RZ ;  /* 0x0000001f58596819 */ /* 0x000fe800000006ff */
        /* <DEDUP_REMOVED lines=79> */
.L_x_122:
[----:B------:R-:W-:Y:S05]  /*99c0*/  BSYNC.RECONVERGENT B0 ;  /* 0x0000000000007941 */ /* 0x000fea0003800200 */
.L_x_121:
        /* <DEDUP_REMOVED lines=18> */
[----:B------:R-:W-:Y:S04]  /*9af0*/  SHF.L.U32 R5, R88, 0x1f, RZ ;  /* 0x0000001f58057819 */ /* 0x000fe800000006ff */
[----:B------:R-:W1:Y:S02]  /*9b00*/  SYNCS.PHASECHK.TRANS64.TRYWAIT P0, [R90+URZ+0x60], R5 ;  /* 0x000060055a0075a7 */ /* 0x000e6400080011ff */
[----:B-1----:R-:W-:Y:S05]  /*9b10*/  @!P0 BRA `(.L_x_127) ;  /* 0x00000034000c8947 */ /* 0x002fea0003800000 */
.L_x_126:
[----:B------:R-:W-:Y:S05]  /*9b20*/  BSYNC B0 ;  /* 0x0000000000007941 */ /* 0x000fea0003800000 */
.L_x_125:
[----:B------:R-:W-:Y:S01]  /*9b30*/  ISETP.NE.AND P0, PT, R86, RZ, PT ;  /* 0x000000ff5600720c */ /* 0x000fe20003f05270 */
[----:B------:R-:W-:Y:S11]  /*9b40*/  VIADD R84, R84, 0x1 ;  /* 0x0000000154547836 */ /* 0x000ff60000000000 */
[----:B------:R-:W-:Y:S01]  /*9b50*/  @!UPT UIADD3 URZ, UPT, UPT, URZ, URZ, URZ ;  /* 0x000000fffffff290 */ /* 0x000fe2000fffe0ff */
[----:B------:R4:W2:Y:S04]  /*9b60*/  @P0 LDS.128 R56, [R4] ;  /* 0x0000000004380984 */ /* 0x0008a80000000c00 */
[----:B------:R4:W2:Y:S04]  /*9b70*/  @P0 LDS.128 R52, [R3+0x10] ;  /* 0x0000100003340984 */ /* 0x0008a80000000c00 */
[----:B------:R4:W2:Y:S04]  /*9b80*/  @P0 LDS.128 R48, [R2+0x20] ;  /* 0x0000200002300984 */ /* 0x0008a80000000c00 */
[----:B------:R4:W2:Y:S01]  /*9b90*/  @P0 LDS.128 R44, [R0+0x30] ;  /* 0x00003000002c0984 */ /* 0x0008a20000000c00 */
[C---:B------:R-:W-:Y:S04]  /*9ba0*/  ISETP.NE.AND P0, PT, R84.reuse, 0x4, PT ;  /* 0x000000045400780c */ /* 0x040fe80003f05270 */
[----:B-1----:R-:W-:Y:S02]  /*9bb0*/  SEL R5, RZ, 0x1, P0 ;  /* 0x00000001ff057807 */ /* 0x002fe40000000000 */
[----:B------:R-:W-:Y:S02]  /*9bc0*/  SEL R84, R84, RZ, P0 ;  /* 0x000000ff54547207 */ /* 0x000fe40000000000 */
[----:B------:R-:W-:Y:S02]  /*9bd0*/  LOP3.LUT R88, R88, R5, RZ, 0x3c, !PT ;  /* 0x0000000558587212 */ /* 0x000fe400078e3cff */
.L_x_124:
[----:B------:R-:W-:Y:S05]  /*9be0*/  BSYNC B1 ;  /* 0x0000000000017941 */ /* 0x000fea0003800000 */
.L_x_123:
        /* <DEDUP_REMOVED lines=21> */
.L_x_128:
[----:B--2---:R-:W-:Y:S01]  /*9d40*/  LOP3.LUT R20, R56, 0xffffe000, RZ, 0xc0, !PT ;  /* 0xffffe00038147812 */ /* 0x004fe200078ec0ff */
        /* <DEDUP_REMOVED lines=87> */
[----:B------:R-:W-:Y:S02]  /*a2c0*/  UIADD3 UR4, UPT, UPT, UR48, 0x200, URZ ;  /* 0x0000020030047890 */ /* 0x000fe4000fffe0ff */
[----:B------:R-:W-:Y:S04]  /*a2d0*/  UIADD3 UR41, UPT, UPT, UR52, 0x40, URZ ;  /* 0x0000004034297890 */ /* 0x000fe8000fffe0ff */
[----:B------:R-:W-:Y:S01]  /*a2e0*/  MOV R62, UR4 ;  /* 0x00000004003e7c02 */ /* 0x000fe20008000f00 */
[----:B------:R-:W-:Y:S03]  /*a2f0*/  UIADD3 UR4, UP0, UPT, UR56, 0x680, URZ ;  /* 0x0000068038047890 */ /* 0x000fe6000ff1e0ff */
[----:B------:R-:W-:Y:S01]  /*a300*/  R2UR UR40, R62 ;  /* 0x000000003e2872ca */ /* 0x000fe200000e0000 */
[----:B------:R-:W-:Y:S11]  /*a310*/  UIADD3.X UR5, UPT, UPT, URZ, UR57, URZ, UP0, !UPT ;  /* 0x00000039ff057290 */ /* 0x000ff600087fe4ff */
[----:B------:R-:W-:Y:S01]  /*a320*/  @!UPT UIADD3 URZ, UPT, UPT, URZ, URZ, URZ ;  /* 0x000000fffffff290 */ /* 0x000fe2000fffe0ff */
[----:B------:R1:W-:Y:S01]  /*a330*/  UTMASTG.4D [UR40], [UR4] ;  /* 0x00000028040073b5 */ /* 0x0003e20008018000 */
[----:B------:R0:W-:Y:S01]  /*a340*/  UTMACMDFLUSH ;  /* 0x00000000000079b7 */ /* 0x0001e20000000000 */
[----:B-1----:R-:W-:Y:S04]  /*a350*/  DEPBAR.LE SB0, 0x1 ;  /* 0x000080400000791a */ /* 0x002fe80000000000 */
.L_x_130:
[----:B------:R-:W-:Y:S05]  /*a360*/  BSYNC.RECONVERGENT B0 ;  /* 0x0000000000007941 */ /* 0x000fea0003800200 */
.L_x_129:
        /* <DEDUP_REMOVED lines=21> */
.L_x_134:
[----:B------:R-:W-:Y:S05]  /*a4c0*/  BSYNC B0 ;  /* 0x0000000000007941 */ /* 0x000fea0003800000 */
.L_x_133:
        /* <DEDUP_REMOVED lines=11> */
.L_x_132:
[----:B------:R-:W-:Y:S05]  /*a580*/  BSYNC B1 ;  /* 0x0000000000017941 */ /* 0x000fea0003800000 */
.L_x_131:
        /* <DEDUP_REMOVED lines=21> */
.L_x_136:
        /* <DEDUP_REMOVED lines=95> */
.L_x_138:
[----:B------:R-:W-:Y:S05]  /*acd0*/  BSYNC.RECONVERGENT B0 ;  /* 0x0000000000007941 */ /* 0x000fea0003800200 */
.L_x_137:
        /* <DEDUP_REMOVED lines=21> */
.L_x_142:
[----:B------:R-:W-:Y:S05]  /*ae30*/  BSYNC B0 ;  /* 0x0000000000007941 */ /* 0x000fea0003800000 */
.L_x_141:
        /* <DEDUP_REMOVED lines=11> */
.L_x_140:
[----:B------:R-:W-:Y:S05]  /*aef0*/  BSYNC B1 ;  /* 0x0000000000017941 */ /* 0x000fea0003800000 */
.L_x_139:
        /* <DEDUP_REMOVED lines=21> */
.L_x_144:
        /* <DEDUP_REMOVED lines=11> */
[----:B------:R-:W1:Y:S10]  /*b100*/  LDTM.x16 R4, tmem[UR4+0x60] ;  /* 0x00006004000479ee */ /* 0x000e740008240000 */
[----:B------:R-:W-:Y:S02]  /*b110*/  @P6 LEA R89, R89, UR48, 0x3 ;  /* 0x0000003059596c11 */ /* 0x000fe4000f8e18ff */
[----:B------:R-:W-:Y:S03]  /*b120*/  @P6 SHF.L.U32 R92, R88, 0x1f, RZ ;  /* 0x0000001f585c6819 */ /* 0x000fe600000006ff */
[----:B------:R-:W-:Y:S01]  /*b130*/  @P6 VIADD R90, R89, 0x80 ;  /* 0x00000080595a6836 */ /* 0x000fe20000000000 */
[----:B------:R-:W-:Y:S04]  /*b140*/  LEA R89, R84, UR48, 0x3 ;  /* 0x0000003054597c11 */ /* 0x000fe8000f8e18ff */
        /* <DEDUP_REMOVED lines=79> */
.L_x_146:
[----:B------:R-:W-:Y:S05]  /*b640*/  BSYNC.RECONVERGENT B0 ;  /* 0x0000000000007941 */ /* 0x000fea0003800200 */
.L_x_145:
        /* <DEDUP_REMOVED lines=21> */
.L_x_150:
[----:B------:R-:W-:Y:S05]  /*b7a0*/  BSYNC B0 ;  /* 0x0000000000007941 */ /* 0x000fea0003800000 */
.L_x_149:
[----:B------:R-:W-:Y:S11]  /*b7b0*/  ISETP.NE.AND P0, PT, R86, RZ, PT ;  /* 0x000000ff5600720c */ /* 0x000ff60003f05270 */
[----:B------:R-:W-:Y:S02]  /*b7c0*/  @!UPT UIADD3 URZ, UPT, UPT, URZ, URZ, URZ ;  /* 0x000000fffffff290 */ /* 0x000fe4000fffe0ff */
[----:B------:R4:W1:Y:S04]  /*b7d0*/  @P0 LDS.128 R56, [R3] ;  /* 0x0000000003380984 */ /* 0x0008680000000c00 */
[----:B------:R4:W1:Y:S04]  /*b7e0*/  @P0 LDS.128 R52, [R2+0x10] ;  /* 0x0000100002340984 */ /* 0x0008680000000c00 */
[----:B------:R4:W1:Y:S04]  /*b7f0*/  @P0 LDS.128 R48, [R0+0x20] ;  /* 0x0000200000300984 */ /* 0x0008680000000c00 */
[----:B------:R4:W1:Y:S02]  /*b800*/  @P0 LDS.128 R44, [R84+0x30] ;  /* 0x00003000542c0984 */ /* 0x0008640000000c00 */
.L_x_148:
[----:B------:R-:W-:Y:S05]  /*b810*/  BSYNC B1 ;  /* 0x0000000000017941 */ /* 0x000fea0003800000 */
.L_x_147:
        /* <DEDUP_REMOVED lines=21> */
.L_x_152:
[----:B------:R-:W-:Y:S01]  /*b970*/  ISETP.NE.AND P0, PT, R69, RZ, PT ;  /* 0x000000ff4500720c */ /* 0x000fe20003f05270 */
[----:B------:R-:W-:Y:S05]  /*b980*/  WARPSYNC.ALL ;  /* 0x0000000000007948 */ /* 0x000fea0003800000 */
[----:B------:R-:W-:Y:S01]  /*b990*/  R2UR UR4, R25 ;  /* 0x00000000190472ca */ /* 0x000fe200000e0000 */
[----:B------:R-:W4:Y:S01]  /*b9a0*/  S2UR UR5, SR_CgaCtaId ;  /* 0x00000000000579c3 */ /* 0x000f220000008800 */
[----:B-1----:R-:W-:Y:S01]  /*b9b0*/  LOP3.LUT R0, R56, 0xffffe000, RZ, 0xc0, !PT ;  /* 0xffffe00038007812 */ /* 0x002fe200078ec0ff */
[----:B------:R-:W-:Y:S01]  /*b9c0*/  BSSY.RECONVERGENT B0, `(.L_x_153) ;  /* 0x0000059000007945 */ /* 0x000fe20003800200 */
[----:B------:R-:W-:Y:S02]  /*b9d0*/  LOP3.LUT R2, R57, 0xffffe000, RZ, 0xc0, !PT ;  /* 0xffffe00039027812 */ /* 0x000fe400078ec0ff */
[----:B------:R-:W-:Y:S02]  /*b9e0*/  LOP3.LUT R3, R58, 0xffffe000, RZ, 0xc0, !PT ;  /* 0xffffe0003a037812 */ /* 0x000fe400078ec0ff */
[----:B------:R-:W-:Y:S02]  /*b9f0*/  LOP3.LUT R20, R59, 0xffffe000, RZ, 0xc0, !PT ;  /* 0xffffe0003b147812 */ /* 0x000fe400078ec0ff */
[----:B------:R-:W-:Y:S02]  /*ba00*/  LOP3.LUT R21, R52, 0xffffe000, RZ, 0xc0, !PT ;  /* 0xffffe00034157812 */ /* 0x000fe400078ec0ff */
[----:B------:R-:W-:Y:S01]  /*ba10*/  LOP3.LUT R26, R53, 0xffffe000, RZ, 0xc0, !PT ;  /* 0xffffe000351a7812 */ /* 0x000fe200078ec0ff */
[----:B------:R-:W1:Y:S01]  /*ba20*/  LDTM.x16 R4, tmem[UR4+0x70] ;  /* 0x00007004000479ee */ /* 0x000e620008240000 */
[----:B------:R-:W-:Y:S01]  /*ba30*/  R2UR UR4, R83 ;  /* 0x00000000530472ca */ /* 0x000fe200000e0000 */
[----:B------:R-:W-:Y:S01]  /*ba40*/  NOP ;  /* 0x0000000000007918 */ /* 0x000fe20000000000 */
[----:B--2---:R-:W-:Y:S02]  /*ba50*/  LOP3.LUT R29, R54, 0xffffe000, RZ, 0xc0, !PT ;  /* 0xffffe000361d7812 */ /* 0x004fe400078ec0ff */
[----:B------:R-:W-:Y:S02]  /*ba60*/  LOP3.LUT R28, R55, 0xffffe000, RZ, 0xc0, !PT ;  /* 0xffffe000371c7812 */ /* 0x000fe400078ec0ff */
[----:B------:R-:W-:Y:S02]  /*ba70*/  LOP3.LUT R31, R48, 0xffffe000, RZ, 0xc0, !PT ;  /* 0xffffe000301f7812 */ /* 0x000fe400078ec0ff */
[----:B------:R-:W-:Y:S02]  /*ba80*/  LOP3.LUT R30, R49, 0xffffe000, RZ, 0xc0, !PT ;  /* 0xffffe000311e7812 */ /* 0x000fe400078ec0ff */
[----:B------:R-:W-:Y:S02]  /*ba90*/  LOP3.LUT R33, R50, 0xffffe000, RZ, 0xc0, !PT ;  /* 0xffffe00032217812 */ /* 0x000fe400078ec0ff */
[----:B------:R-:W-:Y:S01]  /*baa0*/  LOP3.LUT R32, R51, 0xffffe000, RZ, 0xc0, !PT ;  /* 0xffffe00033207812 */ /* 0x000fe200078ec0ff */
[----:B------:R-:W-:Y:S01]  /*bab0*/  UIADD3 UR4, UPT, UPT, UR4, 0xd0, URZ ;  /* 0x000000d004047890 */ /* 0x000fe2000fffe0ff */
[----:B------:R-:W-:Y:S02]  /*bac0*/  LOP3.LUT R35, R44, 0xffffe000, RZ, 0xc0, !PT ;  /* 0xffffe0002c237812 */ /* 0x000fe400078ec0ff */
[----:B------:R-:W-:Y:S02]  /*bad0*/  LOP3.LUT R34, R45, 0xffffe000, RZ, 0xc0, !PT ;  /* 0xffffe0002d227812 */ /* 0x000fe400078ec0ff */
[----:B------:R-:W-:Y:S02]  /*bae0*/  LOP3.LUT R37, R46, 0xffffe000, RZ, 0xc0, !PT ;  /* 0xffffe0002e257812 */ /* 0x000fe400078ec0ff */
[----:B------:R-:W-:Y:S01]  /*baf0*/  LOP3.LUT R36, R47, 0xffffe000, RZ, 0xc0, !PT ;  /* 0xffffe0002f247812 */ /* 0x000fe200078ec0ff */
[C---:B-1----:R-:W-:Y:S01]  /*bb00*/  FMUL R4, R24.reuse, R4 ;  /* 0x0000000418047220 */ /* 0x042fe20000400000 */
[C---:B------:R-:W-:Y:S01]  /*bb10*/  FMUL R5, R24.reuse, R5 ;  /* 0x0000000518057220 */ /* 0x040fe20000400000 */
[C---:B------:R-:W-:Y:S01]  /*bb20*/  FMUL R6, R24.reuse, R6 ;  /* 0x0000000618067220 */ /* 0x040fe20000400000 */
[C---:B------:R-:W-:Y:S01]  /*bb30*/  FMUL R7, R24.reuse, R7 ;  /* 0x0000000718077220 */ /* 0x040fe20000400000 */
[C---:B------:R-:W-:Y:S01]  /*bb40*/  FFMA R4, R27.reuse, R0, R4 ;  /* 0x000000001b047223 */ /* 0x040fe20000000004 */
[C---:B------:R-:W-:Y:S01]  /*bb50*/  FFMA R5, R27.reuse, R2, R5 ;  /* 0x000000021b057223 */ /* 0x040fe20000000005 */
[C---:B------:R-:W-:Y:S01]  /*bb60*/  FFMA R6, R27.reuse, R3, R6 ;  /* 0x000000031b067223 */ /* 0x040fe20000000006 */
[C---:B------:R-:W-:Y:S01]  /*bb70*/  FFMA R7, R27.reuse, R20, R7 ;  /* 0x000000141b077223 */ /* 0x040fe20000000007 */
[----:B----4-:R-:W-:Y:S01]  /*bb80*/  UPRMT UR4, UR5, 0x654, UR4 ;  /* 0x0000065405047896 */ /* 0x010fe20008000004 */
[C---:B------:R-:W-:Y:S01]  /*bb90*/  FMUL R8, R24.reuse, R8 ;  /* 0x0000000818087220 */ /* 0x040fe20000400000 */
[C---:B------:R-:W-:Y:S01]  /*bba0*/  FMUL R9, R24.reuse, R9 ;  /* 0x0000000918097220 */ /* 0x040fe20000400000 */
[C---:B------:R-:W-:Y:S01]  /*bbb0*/  FMUL R10, R24.reuse, R10 ;  /* 0x0000000a180a7220 */ /* 0x040fe20000400000 */
[C---:B------:R-:W-:Y:S01]  /*bbc0*/  FMUL R11, R24.reuse, R11 ;  /* 0x0000000b180b7220 */ /* 0x040fe20000400000 */
[----:B------:R-:W-:Y:S01]  /*bbd0*/  F2FP.TF32.F32.PACK_B R4, R4 ;  /* 0x00000004ff04723e */ /* 0x000fe200024050ff */
[C---:B------:R-:W-:Y:S01]  /*bbe0*/  FFMA R8, R27.reuse, R21, R8 ;  /* 0x000000151b087223 */ /* 0x040fe20000000008 */
[----:B------:R-:W-:Y:S01]  /*bbf0*/  F2FP.TF32.F32.PACK_B R5, R5 ;  /* 0x00000005ff05723e */ /* 0x000fe200024050ff */
[C---:B------:R-:W-:Y:S01]  /*bc00*/  FFMA R9, R27.reuse, R26, R9 ;  /* 0x0000001a1b097223 */ /* 0x040fe20000000009 */
[----:B------:R-:W-:Y:S01]  /*bc10*/  F2FP.TF32.F32.PACK_B R6, R6 ;  /* 0x00000006ff06723e */ /* 0x000fe200024050ff */
[C---:B------:R-:W-:Y:S01]  /*bc20*/  FFMA R10, R27.reuse, R29, R10 ;  /* 0x0000001d1b0a7223 */ /* 0x040fe2000000000a */
[----:B------:R-:W-:Y:S01]  /*bc30*/  F2FP.TF32.F32.PACK_B R7, R7 ;  /* 0x00000007ff07723e */ /* 0x000fe200024050ff */
[C---:B------:R-:W-:Y:S01]  /*bc40*/  FFMA R11, R27.reuse, R28, R11 ;  /* 0x0000001c1b0b7223 */ /* 0x040fe2000000000b */
[C---:B------:R-:W-:Y:S01]  /*bc50*/  FMUL R12, R24.reuse, R12 ;  /* 0x0000000c180c7220 */ /* 0x040fe20000400000 */
[----:B------:R-:W-:Y:S01]  /*bc60*/  SYNCS.ARRIVE.TRANS64.RED.A1T0 RZ, [UR4], RZ ;  /* 0x000000ffffff79a7 */ /* 0x000fe20008100404 */
[----:B------:R-:W-:Y:S01]  /*bc70*/  F2FP.TF32.F32.PACK_B R8, R8 ;  /* 0x00000008ff08723e */ /* 0x000fe200024050ff */
[----:B------:R1:W-:Y:S01]  /*bc80*/  STS.128 [R67+0x6000], R4 ;  /* 0x0060000443007388 */ /* 0x0003e20000000c00 */
        /* <DEDUP_REMOVED lines=9> */
[C---:B------:R-:W-:Y:S01]  /*bd20*/  FFMA R15, R27.reuse, R32, R15 ;  /* 0x000000201b0f7223 */ /* 0x040fe2000000000f */
[C---:B------:R-:W-:Y:S01]  /*bd30*/  FMUL R16, R24.reuse, R16 ;  /* 0x0000001018107220 */ /* 0x040fe20000400000 */
[----:B------:R-:W-:Y:S01]  /*bd40*/  F2FP.TF32.F32.PACK_B R12, R12 ;  /* 0x0000000cff0c723e */ /* 0x000fe200024050ff */
[----:B------:R1:W-:Y:S01]  /*bd50*/  STS.128 [R77+0x6010], R8 ;  /* 0x006010084d007388 */ /* 0x0003e20000000c00 */
[C---:B------:R-:W-:Y:S01]  /*bd60*/  FMUL R17, R24.reuse, R17 ;  /* 0x0000001118117220 */ /* 0x040fe20000400000 */
[C---:B------:R-:W-:Y:S01]  /*bd70*/  FMUL R18, R24.reuse, R18 ;  /* 0x0000001218127220 */ /* 0x040fe20000400000 */
[----:B------:R-:W-:Y:S01]  /*bd80*/  FMUL R19, R24, R19 ;  /* 0x0000001318137220 */ /* 0x000fe20000400000 */
[----:B------:R-:W-:Y:S01]  /*bd90*/  F2FP.TF32.F32.PACK_B R13, R13 ;  /* 0x0000000dff0d723e */ /* 0x000fe200024050ff */
[C---:B------:R-:W-:Y:S01]  /*bda0*/  FFMA R16, R27.reuse, R35, R16 ;  /* 0x000000231b107223 */ /* 0x040fe20000000010 */
[----:B------:R-:W-:Y:S01]  /*bdb0*/  F2FP.TF32.F32.PACK_B R14, R14 ;  /* 0x0000000eff0e723e */ /* 0x000fe200024050ff */
[C---:B------:R-:W-:Y:S01]  /*bdc0*/  FFMA R17, R27.reuse, R34, R17 ;  /* 0x000000221b117223 */ /* 0x040fe20000000011 */
[----:B------:R-:W-:Y:S01]  /*bdd0*/  F2FP.TF32.F32.PACK_B R15, R15 ;  /* 0x0000000fff0f723e */ /* 0x000fe200024050ff */
[C---:B------:R-:W-:Y:S01]  /*bde0*/  FFMA R18, R27.reuse, R37, R18 ;  /* 0x000000251b127223 */ /* 0x040fe20000000012 */
[----:B------:R-:W-:Y:S01]  /*bdf0*/  FFMA R19, R27, R36, R19 ;  /* 0x000000241b137223 */ /* 0x000fe20000000013 */
[----:B------:R-:W-:Y:S02]  /*be00*/  F2FP.TF32.F32.PACK_B R16, R16 ;  /* 0x00000010ff10723e */ /* 0x000fe400024050ff */
        /* <DEDUP_REMOVED lines=13> */
[----:B------:R-:W-:Y:S02]  /*bee0*/  UIADD3 UR4, UP0, UPT, UR56, 0x680, URZ ;  /* 0x0000068038047890 */ /* 0x000fe4000ff1e0ff */
[----:B------:R-:W-:Y:S02]  /*bef0*/  UIADD3 UR40, UPT, UPT, UR48, 0x6200, URZ ;  /* 0x0000620030287890 */ /* 0x000fe4000fffe0ff */
[----:B------:R-:W-:Y:S02]  /*bf00*/  UIADD3 UR41, UPT, UPT, UR52, 0x70, URZ ;  /* 0x0000007034297890 */ /* 0x000fe4000fffe0ff */
[----:B------:R-:W-:Y:S09]  /*bf10*/  UIADD3.X UR5, UPT, UPT, URZ, UR57, URZ, UP0, !UPT ;  /* 0x00000039ff057290 */ /* 0x000ff200087fe4ff */
[----:B------:R2:W-:Y:S01]  /*bf20*/  UTMASTG.4D [UR40], [UR4] ;  /* 0x00000028040073b5 */ /* 0x0005e20008018000 */
[----:B------:R0:W-:Y:S01]  /*bf30*/  UTMACMDFLUSH ;  /* 0x00000000000079b7 */ /* 0x0001e20000000000 */
[----:B--2---:R-:W-:Y:S04]  /*bf40*/  DEPBAR.LE SB0, 0x1 ;  /* 0x000080400000791a */ /* 0x004fe80000000000 */
.L_x_154:
[----:B------:R-:W-:Y:S05]  /*bf50*/  BSYNC.RECONVERGENT B0 ;  /* 0x0000000000007941 */ /* 0x000fea0003800200 */
.L_x_153:
[----:B------:R-:W-:Y:S01]  /*bf60*/  BAR.SYNC.DEFER_BLOCKING 0x1, 0x80 ;  /* 0x0042000000007b1d */ /* 0x000fe20000010000 */
[----:B------:R-:W-:Y:S01]  /*bf70*/  UISETP.NE.AND UP0, UPT, UR54, -0x8, UPT ;  /* 0xfffffff83600788c */ /* 0x000fe2000bf05270 */
[----:B------:R-:W-:Y:S08]  /*bf80*/  IADD3 R0, PT, PT, R22, 0x1, RZ ;  /* 0x0000000116007810 */ /* 0x000ff00007ffe0ff */
[----:B------:R-:W-:Y:S05]  /*bf90*/  BRA.U !UP0, `(.L_x_155) ;  /* 0x0000000108247547 */ /* 0x000fea000b800000 */
[----:B------:R-:W-:Y:S01]  /*bfa0*/  ISETP.NE.AND P0, PT, R81, RZ, PT ;  /* 0x000000ff5100720c */ /* 0x000fe20003f05270 */
[----:B------:R-:W-:Y:S01]  /*bfb0*/  IMAD.U32 R2, RZ, RZ, UR51 ;  /* 0x00000033ff027e24 */ /* 0x000fe2000f8e00ff */
[----:B------:R-:W-:Y:S04]  /*bfc0*/  UIADD3 UR4, UPT, UPT, UR51, 0x1, URZ ;  /* 0x0000000133047890 */ /* 0x000fe8000fffe0ff */
[----:B------:R-:W-:Y:S04]  /*bfd0*/  UISETP.NE.AND UP0, UPT, UR4, 0x4, UPT ;  /* 0x000000040400788c */ /* 0x000fe8000bf05270 */
[----:B------:R-:W-:Y:S03]  /*bfe0*/  USEL UR51, UR4, URZ, UP0 ;  /* 0x000000ff04337287 */ /* 0x000fe60008000000 */
[----:B------:R-:W-:Y:S05]  /*bff0*/  @P0 LEA R2, R2, UR48, 0x3 ;  /* 0x0000003002020c11 */ /* 0x000fea000f8e18ff */
[----:B------:R-:W-:Y:S05]  /*c000*/  @P0 VIADD R2, R2, 0x80 ;  /* 0x0000008002020836 */ /* 0x000fea0000000000 */
[----:B------:R-:W-:Y:S04]  /*c010*/  @P0 PRMT R2, R87, 0x654, R2 ;  /* 0x0000065457020816 */ /* 0x000fe80000000002 */
[----:B------:R2:W-:Y:S03]  /*c020*/  @P0 SYNCS.ARRIVE.TRANS64.RED.A1T0 RZ, [R2+URZ], RZ ;  /* 0x000000ff02ff09a7 */ /* 0x0005e600081004ff */
.L_x_155:
[----:B------:R-:W-:Y:S01]  /*c030*/  R2UR UR4, R80 ;  /* 0x00000000500472ca */ /* 0x000fe200000e0000 */
[----:B------:R-:W-:Y:S01]  /*c040*/  UIADD3 UR54, UPT, UPT, UR54, 0x8, URZ ;  /* 0x0000000836367890 */ /* 0x000fe2000fffe0ff */
[----:B------:R-:W-:Y:S02]  /*c050*/  R2UR UR5, R63 ;  /* 0x000000003f0572ca */ /* 0x000fe400000e0000 */
[----:B------:R-:W-:Y:S02]  /*c060*/  R2UR UR49, R78 ;  /* 0x000000004e3172ca */ /* 0x000fe400000e0000 */
[C---:B------:R-:W-:Y:S02]  /*c070*/  ISETP.NE.AND P0, PT, R0.reuse, 0x2, PT ;  /* 0x000000020000780c */ /* 0x040fe40003f05270 */
[----:B------:R-:W-:Y:S02]  /*c080*/  LOP3.LUT R65, R65, 0x1, RZ, 0x3c, !PT ;  /* 0x0000000141417812 */ /* 0x000fe400078e3cff */
[----:B------:R-:W-:Y:S02]  /*c090*/  SEL R3, RZ, 0x1, P0 ;  /* 0x00000001ff037807 */ /* 0x000fe40000000000 */
[----:B------:R-:W-:Y:S01]  /*c0a0*/  SEL R22, R0, RZ, P0 ;  /* 0x000000ff00167207 */ /* 0x000fe20000000000 */
[----:B------:R-:W-:Y:S01]  /*c0b0*/  UISETP.NE.AND UP0, UPT, UR4, URZ, UPT ;  /* 0x000000ff0400728c */ /* 0x000fe2000bf05270 */
[----:B------:R-:W-:Y:S01]  /*c0c0*/  R2UR UR4, R64 ;  /* 0x00000000400472ca */ /* 0x000fe200000e0000 */
[----:B------:R-:W-:Y:S01]  /*c0d0*/  UIADD3 UR20, UPT, UPT, UR36, UR5, URZ ;  /* 0x0000000524147290 */ /* 0x000fe2000fffe0ff */
[----:B------:R-:W-:Y:S11]  /*c0e0*/  LOP3.LUT R66, R66, R3, RZ, 0x3c, !PT ;  /* 0x0000000342427212 */ /* 0x000ff600078e3cff */
[----:B------:R-:W-:Y:S01]  /*c0f0*/  UIADD3 UR24, UPT, UPT, UR37, UR4, URZ ;  /* 0x0000000425187290 */ /* 0x000fe2000fffe0ff */
[----:B------:R-:W-:Y:S11]  /*c100*/  BRA.U UP0, `(.L_x_156) ;  /* 0xffffffa1008c7547 */ /* 0x000ff6000b83ffff */
[----:B------:R-:W-:-:S13]  /*c110*/  R2UR UR4, R75 ;  /* 0x000000004b0472ca */ /* 0x000fda00000e0000 */
[----:B------:R-:W-:-:S09]  /*c120*/  UISETP.NE.AND UP0, UPT, UR4, URZ, UPT ;  /* 0x000000ff0400728c */ /* 0x000fd2000bf05270 */
[----:B------:R-:W-:Y:S05]  /*c130*/  BRA.U !UP0, `(.L_x_157) ;  /* 0x0000000108487547 */ /* 0x000fea000b800000 */
[----:B------:R-:W4:Y:S02]  /*c140*/  LDCU.64 UR4, c[0x0][0x890] ;  /* 0x00011200ff0477ac */ /* 0x000f240008000a00 */
[----:B----4-:R-:W-:-:S04]  /*c150*/  UISETP.NE.U32.AND UP0, UPT, UR4, URZ, UPT ;  /* 0x000000ff0400728c */ /* 0x010fc8000bf05070 */
[----:B------:R-:W-:-:S09]  /*c160*/  UISETP.NE.AND.EX UP0, UPT, UR5, URZ, UPT, UP0 ;  /* 0x000000ff0500728c */ /* 0x000fd2000bf05300 */
[----:B------:R-:W-:Y:S05]  /*c170*/  BRA.U UP0, `(.L_x_158) ;  /* 0x00000001000c7547 */ /* 0x000fea000b800000 */
[----:B------:R-:W-:-:S13]  /*c180*/  FSETP.NEU.AND P0, PT, R27, RZ, PT ;  /* 0x000000ff1b00720b */ /* 0x000fda0003f0d000 */
[----:B------:R-:W-:Y:S05]  /*c190*/  @!P0 EXIT ;  /* 0x000000000000894d */ /* 0x000fea0003800000 */
[----:B------:R-:W-:Y:S05]  /*c1a0*/  BRA `(.L_x_157) ;  /* 0x00000000002c7947 */ /* 0x000fea0003800000 */
.L_x_158:
[----:B------:R-:W-:Y:S01]  /*c1b0*/  ISETP.NE.AND P0, PT, R79, RZ, PT ;  /* 0x000000ff4f00720c */ /* 0x000fe20003f05270 */
[----:B------:R-:W-:-:S12]  /*c1c0*/  BSSY.RECONVERGENT B0, `(.L_x_157) ;  /* 0x0000009000007945 */ /* 0x000fd80003800200 */
[----:B------:R-:W-:Y:S05]  /*c1d0*/  @P0 BRA `(.L_x_159) ;  /* 0x0000000000140947 */ /* 0x000fea0003800000 */
[----:B------:R-:W4:Y:S02]  /*c1e0*/  LDCU.64 UR4, c[0x0][0x888] ;  /* 0x00011100ff0477ac */ /* 0x000f240008000a00 */
[----:B----4-:R-:W-:-:S04]  /*c1f0*/  ISETP.NE.U32.AND P0, PT, RZ, UR4, PT ;  /* 0x00000004ff007c0c */ /* 0x010fc8000bf05070 */
[----:B------:R-:W-:-:S13]  /*c200*/  ISETP.NE.AND.EX P0, PT, RZ, UR5, PT, P0 ;  /* 0x00000005ff007c0c */ /* 0x000fda000bf05300 */
[----:B------:R-:W-:Y:S05]  /*c210*/  @!P0 EXIT ;  /* 0x000000000000894d */ /* 0x000fea0003800000 */
[----:B------:R-:W-:Y:S05]  /*c220*/  BRA `(.L_x_160) ;  /* 0x0000000000087947 */ /* 0x000fea0003800000 */
.L_x_159:
[----:B------:R-:W-:-:S13]  /*c230*/  FSETP.NEU.AND P0, PT, R27, RZ, PT ;  /* 0x000000ff1b00720b */ /* 0x000fda0003f0d000 */
[----:B------:R-:W-:Y:S05]  /*c240*/  @!P0 EXIT ;  /* 0x000000000000894d */ /* 0x000fea0003800000 */
.L_x_160:
[----:B------:R-:W-:Y:S05]  /*c250*/  BSYNC.RECONVERGENT B0 ;  /* 0x0000000000007941 */ /* 0x000fea0003800200 */
.L_x_157:
[----:B------:R-:W4:Y:S01]  /*c260*/  S2UR UR5, SR_CgaCtaId ;  /* 0x00000000000579c3 */ /* 0x000f220000008800 */
[----:B------:R-:W-:Y:S01]  /*c270*/  ULEA UR4, UR51, UR48, 0x3 ;  /* 0x0000003033047291 */ /* 0x000fe2000f8e18ff */
[----:B------:R-:W-:-:S04]  /*c280*/  DEPBAR.LE SB0, 0x0 ;  /* 0x000080000000791a */ /* 0x000fc80000000000 */
[----:B------:R-:W-:-:S04]  /*c290*/  UIADD3 UR4, UPT, UPT, UR4, 0x80, URZ ;  /* 0x0000008004047890 */ /* 0x000fc8000fffe0ff */
[----:B----4-:R-:W-:-:S09]  /*c2a0*/  UPRMT UR4, UR5, 0x654, UR4 ;  /* 0x0000065405047896 */ /* 0x010fd20008000004 */
[----:B------:R-:W-:Y:S01]  /*c2b0*/  SYNCS.ARRIVE.TRANS64.RED.A1T0 RZ, [UR4], RZ ;  /* 0x000000ffffff79a7 */ /* 0x000fe20008100404 */
[----:B------:R-:W-:Y:S05]  /*c2c0*/  EXIT ;  /* 0x000000000000794d */ /* 0x000fea0003800000 */
.L_x_19:
[----:B------:R-:W-:Y:S07]  /*c2d0*/  MOV R0, UR49 ;  /* 0x0000003100007c02 */ /* 0x000fee0008000f00 */
.L_x_161:
[----:B--2---:R2:W3:Y:S02]  /*c2e0*/  SYNCS.PHASECHK.TRANS64.TRYWAIT P0, [R0+URZ+0x30], R5 ;  /* 0x00003005000075a7 */ /* 0x0044e400080011ff */
[----:B---3--:R-:W-:Y:S05]  /*c2f0*/  @!P0 NANOSLEEP.SYNCS 0x989680 ;  /* 0x009896800000895d */ /* 0x008fea0003900000 */
[----:B------:R-:W3:Y:S02]  /*c300*/  @!P0 SYNCS.PHASECHK.TRANS64 P0, [R0+URZ+0x30], R5 ;  /* 0x00003005000085a7 */ /* 0x000ee400080010ff */
[----:B---3--:R-:W-:Y:S05]  /*c310*/  @!P0 BRA `(.L_x_161) ;  /* 0xfffffffc00f08947 */ /* 0x008fea000383ffff */
[----:B------:R-:W-:Y:S05]  /*c320*/  BRA `(.L_x_18) ;  /* 0xffffff5800287947 */ /* 0x000fea000383ffff */
.L_x_25:
[----:B------:R-:W-:Y:S07]  /*c330*/  MOV R0, UR45 ;  /* 0x0000002d00007c02 */ /* 0x000fee0008000f00 */
.L_x_162:
[----:B-1----:R1:W2:Y:S02]  /*c340*/  SYNCS.PHASECHK.TRANS64.TRYWAIT P0, [R0+URZ+0x30], R5 ;  /* 0x00003005000075a7 */ /* 0x0022a400080011ff */
[----:B--2---:R-:W-:Y:S05]  /*c350*/  @!P0 NANOSLEEP.SYNCS 0x989680 ;  /* 0x009896800000895d */ /* 0x004fea0003900000 */
[----:B------:R-:W2:Y:S02]  /*c360*/  @!P0 SYNCS.PHASECHK.TRANS64 P0, [R0+URZ+0x30], R5 ;  /* 0x00003005000085a7 */ /* 0x000ea400080010ff */
[----:B--2---:R-:W-:Y:S05]  /*c370*/  @!P0 BRA `(.L_x_162) ;  /* 0xfffffffc00f08947 */ /* 0x004fea000383ffff */
[----:B------:R-:W-:Y:S05]  /*c380*/  BRA `(.L_x_24) ;  /* 0xffffff5c00e07947 */ /* 0x000fea000383ffff */
.L_x_29:
[----:B------:R-:W-:-:S07]  /*c390*/  MOV R0, UR54 ;  /* 0x0000003600007c02 */ /* 0x000fce0008000f00 */
.L_x_163:
[----:B-1----:R1:W2:Y:S02]  /*c3a0*/  SYNCS.PHASECHK.TRANS64.TRYWAIT P0, [R0+URZ+0xb0], R5 ;  /* 0x0000b005000075a7 */ /* 0x0022a400080011ff */
[----:B--2---:R-:W-:Y:S05]  /*c3b0*/  @!P0 NANOSLEEP.SYNCS 0x989680 ;  /* 0x009896800000895d */ /* 0x004fea0003900000 */
[----:B------:R-:W2:Y:S02]  /*c3c0*/  @!P0 SYNCS.PHASECHK.TRANS64 P0, [R0+URZ+0xb0], R5 ;  /* 0x0000b005000085a7 */ /* 0x000ea400080010ff */
[----:B--2---:R-:W-:Y:S05]  /*c3d0*/  @!P0 BRA `(.L_x_163) ;  /* 0xfffffffc00f08947 */ /* 0x004fea000383ffff */
[----:B------:R-:W-:Y:S05]  /*c3e0*/  BRA `(.L_x_164) ;  /* 0xffffff6400187947 */ /* 0x000fea000383ffff */
.L_x_33:
[----:B------:R-:W-:-:S07]  /*c3f0*/  MOV R0, UR4 ;  /* 0x0000000400007c02 */ /* 0x000fce0008000f00 */
.L_x_165:
[----:B-1----:R1:W2:Y:S02]  /*c400*/  SYNCS.PHASECHK.TRANS64.TRYWAIT P0, [R0+URZ], R3 ;  /* 0x00000003000075a7 */ /* 0x0022a400080011ff */
[----:B--2---:R-:W-:Y:S05]  /*c410*/  @!P0 NANOSLEEP.SYNCS 0x989680 ;  /* 0x009896800000895d */ /* 0x004fea0003900000 */
[----:B------:R-:W2:Y:S02]  /*c420*/  @!P0 SYNCS.PHASECHK.TRANS64 P0, [R0+URZ], R3 ;  /* 0x00000003000085a7 */ /* 0x000ea400080010ff */
[----:B--2---:R-:W-:Y:S05]  /*c430*/  @!P0 BRA `(.L_x_165) ;  /* 0xfffffffc00f08947 */ /* 0x004fea000383ffff */
[----:B------:R-:W-:Y:S05]  /*c440*/  BRA `(.L_x_166) ;  /* 0xffffff6800b47947 */ /* 0x000fea000383ffff */
.L_x_34:
[----:B------:R-:W-:-:S07]  /*c450*/  MOV R0, UR5 ;  /* 0x0000000500007c02 */ /* 0x000fce0008000f00 */
.L_x_167:
[----:B-1----:R1:W2:Y:S02]  /*c460*/  SYNCS.PHASECHK.TRANS64.TRYWAIT P0, [R0+URZ], R3 ;  /* 0x00000003000075a7 */ /* 0x0022a400080011ff */
[----:B--2---:R-:W-:Y:S05]  /*c470*/  @!P0 NANOSLEEP.SYNCS 0x989680 ;  /* 0x009896800000895d */ /* 0x004fea0003900000 */
[----:B------:R-:W2:Y:S02]  /*c480*/  @!P0 SYNCS.PHASECHK.TRANS64 P0, [R0+URZ], R3 ;  /* 0x00000003000085a7 */ /* 0x000ea400080010ff */
[----:B--2---:R-:W-:Y:S05]  /*c490*/  @!P0 BRA `(.L_x_167) ;  /* 0xfffffffc00f08947 */ /* 0x004fea000383ffff */
[----:B------:R-:W-:Y:S05]  /*c4a0*/  BRA `(.L_x_168) ;  /* 0xffffff6800c47947 */ /* 0x000fea000383ffff */
.L_x_35:
[----:B------:R-:W-:-:S07]  /*c4b0*/  MOV R0, UR5 ;  /* 0x0000000500007c02 */ /* 0x000fce0008000f00 */
.L_x_169:
[----:B-1----:R1:W2:Y:S02]  /*c4c0*/  SYNCS.PHASECHK.TRANS64.TRYWAIT P0, [R0+URZ], R3 ;  /* 0x00000003000075a7 */ /* 0x0022a400080011ff */
[----:B--2---:R-:W-:Y:S05]  /*c4d0*/  @!P0 NANOSLEEP.SYNCS 0x989680 ;  /* 0x009896800000895d */ /* 0x004fea0003900000 */
[----:B------:R-:W2:Y:S02]  /*c4e0*/  @!P0 SYNCS.PHASECHK.TRANS64 P0, [R0+URZ], R3 ;  /* 0x00000003000085a7 */ /* 0x000ea400080010ff */
[----:B--2---:R-:W-:Y:S05]  /*c4f0*/  @!P0 BRA `(.L_x_169) ;  /* 0xfffffffc00f08947 */ /* 0x004fea000383ffff */
[----:B------:R-:W-:Y:S05]  /*c500*/  BRA `(.L_x_170) ;  /* 0xffffff6800d47947 */ /* 0x000fea000383ffff */
.L_x_36:
[----:B------:R-:W-:-:S07]  /*c510*/  MOV R0, UR5 ;  /* 0x0000000500007c02 */ /* 0x000fce0008000f00 */
.L_x_171:
[----:B-1----:R1:W2:Y:S02]  /*c520*/  SYNCS.PHASECHK.TRANS64.TRYWAIT P0, [R0+URZ], R3 ;  /* 0x00000003000075a7 */ /* 0x0022a400080011ff */
[----:B--2---:R-:W-:Y:S05]  /*c530*/  @!P0 NANOSLEEP.SYNCS 0x989680 ;  /* 0x009896800000895d */ /* 0x004fea0003900000 */
[----:B------:R-:W2:Y:S02]  /*c540*/  @!P0 SYNCS.PHASECHK.TRANS64 P0, [R0+URZ], R3 ;  /* 0x00000003000085a7 */ /* 0x000ea400080010ff */
[----:B--2---:R-:W-:Y:S05]  /*c550*/  @!P0 BRA `(.L_x_171) ;  /* 0xfffffffc00f08947 */ /* 0x004fea000383ffff */
[----:B------:R-:W-:Y:S05]  /*c560*/  BRA `(.L_x_172) ;  /* 0xffffff6800e47947 */ /* 0x000fea000383ffff */
.L_x_37:
[----:B------:R-:W-:-:S07]  /*c570*/  MOV R0, UR5 ;  /* 0x0000000500007c02 */ /* 0x000fce0008000f00 */
.L_x_173:
[----:B-1----:R1:W2:Y:S02]  /*c580*/  SYNCS.PHASECHK.TRANS64.TRYWAIT P0, [R0+URZ], R3 ;  /* 0x00000003000075a7 */ /* 0x0022a400080011ff */
[----:B--2---:R-:W-:Y:S05]  /*c590*/  @!P0 NANOSLEEP.SYNCS 0x989680 ;  /* 0x009896800000895d */ /* 0x004fea0003900000 */
[----:B------:R-:W2:Y:S02]  /*c5a0*/  @!P0 SYNCS.PHASECHK.TRANS64 P0, [R0+URZ], R3 ;  /* 0x00000003000085a7 */ /* 0x000ea400080010ff */
[----:B--2---:R-:W-:Y:S05]  /*c5b0*/  @!P0 BRA `(.L_x_173) ;  /* 0xfffffffc00f08947 */ /* 0x004fea000383ffff */
[----:B------:R-:W-:Y:S05]  /*c5c0*/  BRA `(.L_x_174) ;  /* 0xffffff6800f47947 */ /* 0x000fea000383ffff */
.L_x_40:
[----:B------:R-:W-:-:S07]  /*c5d0*/  MOV R4, UR4 ;  /* 0x0000000400047c02 */ /* 0x000fce0008000f00 */
.L_x_175:
[----:B--2---:R2:W3:Y:S02]  /*c5e0*/  SYNCS.PHASECHK.TRANS64.TRYWAIT P1, [R4+URZ+0xb8], R7 ;  /* 0x0000b807040075a7 */ /* 0x0044e400080211ff */
[----:B---3--:R-:W-:Y:S05]  /*c5f0*/  @!P1 NANOSLEEP.SYNCS 0x989680 ;  /* 0x009896800000995d */ /* 0x008fea0003900000 */
[----:B------:R-:W3:Y:S02]  /*c600*/  @!P1 SYNCS.PHASECHK.TRANS64 P1, [R4+URZ+0xb8], R7 ;  /* 0x0000b807040095a7 */ /* 0x000ee400080210ff */
[----:B---3--:R-:W-:Y:S05]  /*c610*/  @!P1 BRA `(.L_x_175) ;  /* 0xfffffffc00f09947 */ /* 0x008fea000383ffff */
[----:B------:R-:W-:Y:S05]  /*c620*/  BRA `(.L_x_176) ;  /* 0xffffff6c00647947 */ /* 0x000fea000383ffff */
.L_x_41:
[----:B--2---:R-:W-:-:S07]  /*c630*/  MOV R4, UR4 ;  /* 0x0000000400047c02 */ /* 0x004fce0008000f00 */
.L_x_177:
[----:B--2---:R2:W3:Y:S02]  /*c640*/  SYNCS.PHASECHK.TRANS64.TRYWAIT P1, [R4+URZ+0xb0], R5 ;  /* 0x0000b005040075a7 */ /* 0x0044e400080211ff */
[----:B---3--:R-:W-:Y:S05]  /*c650*/  @!P1 NANOSLEEP.SYNCS 0x989680 ;  /* 0x009896800000995d */ /* 0x008fea0003900000 */
[----:B------:R-:W3:Y:S02]  /*c660*/  @!P1 SYNCS.PHASECHK.TRANS64 P1, [R4+URZ+0xb0], R5 ;  /* 0x0000b005040095a7 */ /* 0x000ee400080210ff */
[----:B---3--:R-:W-:Y:S05]  /*c670*/  @!P1 BRA `(.L_x_177) ;  /* 0xfffffffc00f09947 */ /* 0x008fea000383ffff */
[----:B------:R-:W-:Y:S05]  /*c680*/  BRA `(.L_x_178) ;  /* 0xffffff6c006c7947 */ /* 0x000fea000383ffff */
.L_x_49:
[----:B------:R-:W-:-:S07]  /*c690*/  MOV R0, UR21 ;  /* 0x0000001500007c02 */ /* 0x000fce0008000f00 */
.L_x_179:
[----:B-1----:R1:W2:Y:S02]  /*c6a0*/  SYNCS.PHASECHK.TRANS64.TRYWAIT P0, [R0+URZ+0xb0], R5 ;  /* 0x0000b005000075a7 */ /* 0x0022a400080011ff */
[----:B--2---:R-:W-:Y:S05]  /*c6b0*/  @!P0 NANOSLEEP.SYNCS 0x989680 ;  /* 0x009896800000895d */ /* 0x004fea0003900000 */
[----:B------:R-:W2:Y:S02]  /*c6c0*/  @!P0 SYNCS.PHASECHK.TRANS64 P0, [R0+URZ+0xb0], R5 ;  /* 0x0000b005000085a7 */ /* 0x000ea400080010ff */
[----:B--2---:R-:W-:Y:S05]  /*c6d0*/  @!P0 BRA `(.L_x_179) ;  /* 0xfffffffc00f08947 */ /* 0x004fea000383ffff */
[----:B------:R-:W-:Y:S05]  /*c6e0*/  BRA `(.L_x_180) ;  /* 0xffffff7000f47947 */ /* 0x000fea000383ffff */
.L_x_50:
[----:B------:R-:W-:-:S07]  /*c6f0*/  MOV R5, UR25 ;  /* 0x0000001900057c02 */ /* 0x000fce0008000f00 */
.L_x_181:
[----:B-1----:R1:W2:Y:S02]  /*c700*/  SYNCS.PHASECHK.TRANS64.TRYWAIT P0, [R5+URZ+0xd0], R0 ;  /* 0x0000d000050075a7 */ /* 0x0022a400080011ff */
[----:B--2---:R-:W-:Y:S05]  /*c710*/  @!P0 NANOSLEEP.SYNCS 0x989680 ;  /* 0x009896800000895d */ /* 0x004fea0003900000 */
[----:B------:R-:W2:Y:S02]  /*c720*/  @!P0 SYNCS.PHASECHK.TRANS64 P0, [R5+URZ+0xd0], R0 ;  /* 0x0000d000050085a7 */ /* 0x000ea400080010ff */
[----:B--2---:R-:W-:Y:S05]  /*c730*/  @!P0 BRA `(.L_x_181) ;  /* 0xfffffffc00f08947 */ /* 0x004fea000383ffff */
[----:B------:R-:W-:Y:S05]  /*c740*/  BRA `(.L_x_182) ;  /* 0xffffff7400107947 */ /* 0x000fea000383ffff */
.L_x_53:
[----:B-1----:R-:W-:Y:S07]  /*c750*/  MOV R0, UR17 ;  /* 0x0000001100007c02 */ /* 0x002fee0008000f00 */
.L_x_183:
[----:B-1----:R1:W2:Y:S02]  /*c760*/  SYNCS.PHASECHK.TRANS64.TRYWAIT P0, [R0+URZ], R5 ;  /* 0x00000005000075a7 */ /* 0x0022a400080011ff */
[----:B--2---:R-:W-:Y:S05]  /*c770*/  @!P0 NANOSLEEP.SYNCS 0x989680 ;  /* 0x009896800000895d */ /* 0x004fea0003900000 */
[----:B------:R-:W2:Y:S02]  /*c780*/  @!P0 SYNCS.PHASECHK.TRANS64 P0, [R0+URZ], R5 ;  /* 0x00000005000085a7 */ /* 0x000ea400080010ff */
[----:B--2---:R-:W-:Y:S05]  /*c790*/  @!P0 BRA `(.L_x_183) ;  /* 0xfffffffc00f08947 */ /* 0x004fea000383ffff */
[----:B------:R-:W-:Y:S05]  /*c7a0*/  BRA `(.L_x_52) ;  /* 0xffffff7400407947 */ /* 0x000fea000383ffff */
.L_x_56:
[----:B------:R-:W-:-:S07]  /*c7b0*/  MOV R0, UR4 ;  /* 0x0000000400007c02 */ /* 0x000fce0008000f00 */
.L_x_184:
[----:B-1----:R1:W3:Y:S02]  /*c7c0*/  SYNCS.PHASECHK.TRANS64.TRYWAIT P0, [R0+URZ], R3 ;  /* 0x00000003000075a7 */ /* 0x0022e400080011ff */
[----:B---3--:R-:W-:Y:S05]  /*c7d0*/  @!P0 NANOSLEEP.SYNCS 0x989680 ;  /* 0x009896800000895d */ /* 0x008fea0003900000 */
[----:B------:R-:W3:Y:S02]  /*c7e0*/  @!P0 SYNCS.PHASECHK.TRANS64 P0, [R0+URZ], R3 ;  /* 0x00000003000085a7 */ /* 0x000ee400080010ff */
[----:B---3--:R-:W-:Y:S05]  /*c7f0*/  @!P0 BRA `(.L_x_184) ;  /* 0xfffffffc00f08947 */ /* 0x008fea000383ffff */
[----:B------:R-:W-:Y:S05]  /*c800*/  BRA `(.L_x_185) ;  /* 0xffffff7800307947 */ /* 0x000fea000383ffff */
.L_x_57:
[----:B------:R-:W-:-:S07]  /*c810*/  MOV R0, UR4 ;  /* 0x0000000400007c02 */ /* 0x000fce0008000f00 */
.L_x_186:
[----:B-1----:R1:W2:Y:S02]  /*c820*/  SYNCS.PHASECHK.TRANS64.TRYWAIT P0, [R0+URZ], R3 ;  /* 0x00000003000075a7 */ /* 0x0022a400080011ff */
[----:B--2---:R-:W-:Y:S05]  /*c830*/  @!P0 NANOSLEEP.SYNCS 0x989680 ;  /* 0x009896800000895d */ /* 0x004fea0003900000 */
[----:B------:R-:W2:Y:S02]  /*c840*/  @!P0 SYNCS.PHASECHK.TRANS64 P0, [R0+URZ], R3 ;  /* 0x00000003000085a7 */ /* 0x000ea400080010ff */
[----:B--2---:R-:W-:Y:S05]  /*c850*/  @!P0 BRA `(.L_x_186) ;  /* 0xfffffffc00f08947 */ /* 0x004fea000383ffff */
[----:B------:R-:W-:Y:S05]  /*c860*/  BRA `(.L_x_187) ;  /* 0xffffff78003c7947 */ /* 0x000fea000383ffff */
.L_x_62:
[----:B------:R-:W-:Y:S07]  /*c870*/  MOV R0, UR31 ;  /* 0x0000001f00007c02 */ /* 0x000fee0008000f00 */
.L_x_188:
[----:B-1----:R1:W2:Y:S02]  /*c880*/  SYNCS.PHASECHK.TRANS64.TRYWAIT P0, [R0+URZ+0xb0], R3 ;  /* 0x0000b003000075a7 */ /* 0x0022a400080011ff */
[----:B--2---:R-:W-:Y:S05]  /*c890*/  @!P0 NANOSLEEP.SYNCS 0x989680 ;  /* 0x009896800000895d */ /* 0x004fea0003900000 */
[----:B------:R-:W2:Y:S02]  /*c8a0*/  @!P0 SYNCS.PHASECHK.TRANS64 P0, [R0+URZ+0xb0], R3 ;  /* 0x0000b003000085a7 */ /* 0x000ea400080010ff */
[----:B--2---:R-:W-:Y:S05]  /*c8b0*/  @!P0 BRA `(.L_x_188) ;  /* 0xfffffffc00f08947 */ /* 0x004fea000383ffff */
[----:B------:R-:W-:Y:S05]  /*c8c0*/  BRA `(.L_x_189) ;  /* 0xffffff7c00e07947 */ /* 0x000fea000383ffff */
.L_x_65:
[----:B------:R-:W-:Y:S07]  /*c8d0*/  MOV R3, UR31 ;  /* 0x0000001f00037c02 */ /* 0x000fee0008000f00 */
.L_x_190:
[----:B-1----:R1:W2:Y:S02]  /*c8e0*/  SYNCS.PHASECHK.TRANS64.TRYWAIT P1, [R3+URZ+0xa8], R10 ;  /* 0x0000a80a030075a7 */ /* 0x0022a400080211ff */
[----:B--2---:R-:W-:Y:S05]  /*c8f0*/  @!P1 NANOSLEEP.SYNCS 0x989680 ;  /* 0x009896800000995d */ /* 0x004fea0003900000 */
[----:B------:R-:W2:Y:S02]  /*c900*/  @!P1 SYNCS.PHASECHK.TRANS64 P1, [R3+URZ+0xa8], R10 ;  /* 0x0000a80a030095a7 */ /* 0x000ea400080210ff */
[----:B--2---:R-:W-:Y:S05]  /*c910*/  @!P1 BRA `(.L_x_190) ;  /* 0xfffffffc00f09947 */ /* 0x004fea000383ffff */
[----:B------:R-:W-:Y:S05]  /*c920*/  BRA `(.L_x_64) ;  /* 0xffffff8400387947 */ /* 0x000fea000383ffff */
.L_x_68:
[----:B------:R-:W-:Y:S07]  /*c930*/  MOV R3, UR31 ;  /* 0x0000001f00037c02 */ /* 0x000fee0008000f00 */
.L_x_191:
[----:B-1----:R1:W2:Y:S02]  /*c940*/  SYNCS.PHASECHK.TRANS64.TRYWAIT P1, [R3+URZ+0x80], R10 ;  /* 0x0000800a030075a7 */ /* 0x0022a400080211ff */
[----:B--2---:R-:W-:Y:S05]  /*c950*/  @!P1 NANOSLEEP.SYNCS 0x989680 ;  /* 0x009896800000995d */ /* 0x004fea0003900000 */
[----:B------:R-:W2:Y:S02]  /*c960*/  @!P1 SYNCS.PHASECHK.TRANS64 P1, [R3+URZ+0x80], R10 ;  /* 0x0000800a030095a7 */ /* 0x000ea400080210ff */
[----:B--2---:R-:W-:Y:S05]  /*c970*/  @!P1 BRA `(.L_x_191) ;  /* 0xfffffffc00f09947 */ /* 0x004fea000383ffff */
[----:B------:R-:W-:Y:S05]  /*c980*/  BRA `(.L_x_192) ;  /* 0xffffff88005c7947 */ /* 0x000fea000383ffff */
.L_x_69:
[----:B------:R-:W-:Y:S07]  /*c990*/  MOV R3, UR31 ;  /* 0x0000001f00037c02 */ /* 0x000fee0008000f00 */
.L_x_193:
[----:B-1----:R1:W2:Y:S02]  /*c9a0*/  SYNCS.PHASECHK.TRANS64.TRYWAIT P1, [R3+URZ+0x88], R10 ;  /* 0x0000880a030075a7 */ /* 0x0022a400080211ff */
[----:B--2---:R-:W-:Y:S05]  /*c9b0*/  @!P1 NANOSLEEP.SYNCS 0x989680 ;  /* 0x009896800000995d */ /* 0x004fea0003900000 */
[----:B------:R-:W2:Y:S02]  /*c9c0*/  @!P1 SYNCS.PHASECHK.TRANS64 P1, [R3+URZ+0x88], R10 ;  /* 0x0000880a030095a7 */ /* 0x000ea400080210ff */
[----:B--2---:R-:W-:Y:S05]  /*c9d0*/  @!P1 BRA `(.L_x_193) ;  /* 0xfffffffc00f09947 */ /* 0x004fea000383ffff */
[----:B------:R-:W-:Y:S05]  /*c9e0*/  BRA `(.L_x_194) ;  /* 0xffffff8800947947 */ /* 0x000fea000383ffff */
.L_x_70:
[----:B------:R-:W-:Y:S07]  /*c9f0*/  MOV R3, UR31 ;  /* 0x0000001f00037c02 */ /* 0x000fee0008000f00 */
.L_x_195:
[----:B-1----:R1:W2:Y:S02]  /*ca00*/  SYNCS.PHASECHK.TRANS64.TRYWAIT P1, [R3+URZ+0x90], R10 ;  /* 0x0000900a030075a7 */ /* 0x0022a400080211ff */
[----:B--2---:R-:W-:Y:S05]  /*ca10*/  @!P1 NANOSLEEP.SYNCS 0x989680 ;  /* 0x009896800000995d */ /* 0x004fea0003900000 */
[----:B------:R-:W2:Y:S02]  /*ca20*/  @!P1 SYNCS.PHASECHK.TRANS64 P1, [R3+URZ+0x90], R10 ;  /* 0x0000900a030095a7 */ /* 0x000ea400080210ff */
[----:B--2---:R-:W-:Y:S05]  /*ca30*/  @!P1 BRA `(.L_x_195) ;  /* 0xfffffffc00f09947 */ /* 0x004fea000383ffff */
[----:B------:R-:W-:Y:S05]  /*ca40*/  BRA `(.L_x_196) ;  /* 0xffffff8800dc7947 */ /* 0x000fea000383ffff */
.L_x_71:
[----:B------:R-:W-:Y:S07]  /*ca50*/  MOV R3, UR31 ;  /* 0x0000001f00037c02 */ /* 0x000fee0008000f00 */
.L_x_197:
[----:B-1----:R1:W2:Y:S02]  /*ca60*/  SYNCS.PHASECHK.TRANS64.TRYWAIT P1, [R3+URZ+0x98], R10 ;  /* 0x0000980a030075a7 */ /* 0x0022a400080211ff */
[----:B--2---:R-:W-:Y:S05]  /*ca70*/  @!P1 NANOSLEEP.SYNCS 0x989680 ;  /* 0x009896800000995d */ /* 0x004fea0003900000 */
[----:B------:R-:W2:Y:S02]  /*ca80*/  @!P1 SYNCS.PHASECHK.TRANS64 P1, [R3+URZ+0x98], R10 ;  /* 0x0000980a030095a7 */ /* 0x000ea400080210ff */
[----:B--2---:R-:W-:Y:S05]  /*ca90*/  @!P1 BRA `(.L_x_197) ;  /* 0xfffffffc00f09947 */ /* 0x004fea000383ffff */
[----:B------:R-:W-:Y:S05]  /*caa0*/  BRA `(.L_x_198) ;  /* 0xffffff8c00247947 */ /* 0x000fea000383ffff */
.L_x_72:
[----:B------:R-:W-:Y:S07]  /*cab0*/  MOV R0, UR31 ;  /* 0x0000001f00007c02 */ /* 0x000fee0008000f00 */
.L_x_199:
[----:B-1----:R1:W2:Y:S02]  /*cac0*/  SYNCS.PHASECHK.TRANS64.TRYWAIT P1, [R0+URZ+0x80], R9 ;  /* 0x00008009000075a7 */ /* 0x0022a400080211ff */
[----:B--2---:R-:W-:Y:S05]  /*cad0*/  @!P1 NANOSLEEP.SYNCS 0x989680 ;  /* 0x009896800000995d */ /* 0x004fea0003900000 */
[----:B------:R-:W2:Y:S02]  /*cae0*/  @!P1 SYNCS.PHASECHK.TRANS64 P1, [R0+URZ+0x80], R9 ;  /* 0x00008009000095a7 */ /* 0x000ea400080210ff */
[----:B--2---:R-:W-:Y:S05]  /*caf0*/  @!P1 BRA `(.L_x_199) ;  /* 0xfffffffc00f09947 */ /* 0x004fea000383ffff */
[----:B------:R-:W-:Y:S05]  /*cb00*/  BRA `(.L_x_200) ;  /* 0xffffff8c00707947 */ /* 0x000fea000383ffff */
.L_x_73:
[----:B------:R-:W-:Y:S07]  /*cb10*/  MOV R0, UR31 ;  /* 0x0000001f00007c02 */ /* 0x000fee0008000f00 */
.L_x_201:
[----:B-1----:R1:W2:Y:S02]  /*cb20*/  SYNCS.PHASECHK.TRANS64.TRYWAIT P1, [R0+URZ+0x88], R9 ;  /* 0x00008809000075a7 */ /* 0x0022a400080211ff */
[----:B--2---:R-:W-:Y:S05]  /*cb30*/  @!P1 NANOSLEEP.SYNCS 0x989680 ;  /* 0x009896800000995d */ /* 0x004fea0003900000 */
[----:B------:R-:W2:Y:S02]  /*cb40*/  @!P1 SYNCS.PHASECHK.TRANS64 P1, [R0+URZ+0x88], R9 ;  /* 0x00008809000095a7 */ /* 0x000ea400080210ff */
[----:B--2---:R-:W-:Y:S05]  /*cb50*/  @!P1 BRA `(.L_x_201) ;  /* 0xfffffffc00f09947 */ /* 0x004fea000383ffff */
[----:B------:R-:W-:Y:S05]  /*cb60*/  BRA `(.L_x_202) ;  /* 0xffffff8c00bc7947 */ /* 0x000fea000383ffff */
.L_x_74:
[----:B------:R-:W-:Y:S07]  /*cb70*/  MOV R0, UR31 ;  /* 0x0000001f00007c02 */ /* 0x000fee0008000f00 */
.L_x_203:
[----:B-1----:R1:W2:Y:S02]  /*cb80*/  SYNCS.PHASECHK.TRANS64.TRYWAIT P1, [R0+URZ+0x90], R9 ;  /* 0x00009009000075a7 */ /* 0x0022a400080211ff */
[----:B--2---:R-:W-:Y:S05]  /*cb90*/  @!P1 NANOSLEEP.SYNCS 0x989680 ;  /* 0x009896800000995d */ /* 0x004fea0003900000 */
[----:B------:R-:W2:Y:S02]  /*cba0*/  @!P1 SYNCS.PHASECHK.TRANS64 P1, [R0+URZ+0x90], R9 ;  /* 0x00009009000095a7 */ /* 0x000ea400080210ff */
[----:B--2---:R-:W-:Y:S05]  /*cbb0*/  @!P1 BRA `(.L_x_203) ;  /* 0xfffffffc00f09947 */ /* 0x004fea000383ffff */
[----:B------:R-:W-:Y:S05]  /*cbc0*/  BRA `(.L_x_204) ;  /* 0xffffff9000087947 */ /* 0x000fea000383ffff */
.L_x_75:
[----:B------:R-:W-:Y:S07]  /*cbd0*/  MOV R0, UR31 ;  /* 0x0000001f00007c02 */ /* 0x000fee0008000f00 */
.L_x_205:
[----:B-1----:R1:W2:Y:S02]  /*cbe0*/  SYNCS.PHASECHK.TRANS64.TRYWAIT P0, [R0+URZ+0x98], R9 ;  /* 0x00009809000075a7 */ /* 0x0022a400080011ff */
[----:B--2---:R-:W-:Y:S05]  /*cbf0*/  @!P0 NANOSLEEP.SYNCS 0x989680 ;  /* 0x009896800000895d */ /* 0x004fea0003900000 */
[----:B------:R-:W2:Y:S02]  /*cc00*/  @!P0 SYNCS.PHASECHK.TRANS64 P0, [R0+URZ+0x98], R9 ;  /* 0x00009809000085a7 */ /* 0x000ea400080010ff */
[----:B--2---:R-:W-:Y:S05]  /*cc10*/  @!P0 BRA `(.L_x_205) ;  /* 0xfffffffc00f08947 */ /* 0x004fea000383ffff */
[----:B------:R-:W-:Y:S05]  /*cc20*/  BRA `(.L_x_206) ;  /* 0xffffff90005c7947 */ /* 0x000fea000383ffff */
.L_x_77:
[----:B------:R-:W-:-:S07]  /*cc30*/  MOV R3, UR31 ;  /* 0x0000001f00037c02 */ /* 0x000fce0008000f00 */
.L_x_207:
[----:B--2---:R2:W3:Y:S02]  /*cc40*/  SYNCS.PHASECHK.TRANS64.TRYWAIT P0, [R3+URZ+0x80], R10 ;  /* 0x0000800a030075a7 */ /* 0x0044e400080011ff */
[----:B---3--:R-:W-:Y:S05]  /*cc50*/  @!P0 NANOSLEEP.SYNCS 0x989680 ;  /* 0x009896800000895d */ /* 0x008fea0003900000 */
[----:B------:R-:W3:Y:S02]  /*cc60*/  @!P0 SYNCS.PHASECHK.TRANS64 P0, [R3+URZ+0x80], R10 ;  /* 0x0000800a030085a7 */ /* 0x000ee400080010ff */
[----:B---3--:R-:W-:Y:S05]  /*cc70*/  @!P0 BRA `(.L_x_207) ;  /* 0xfffffffc00f08947 */ /* 0x008fea000383ffff */
[----:B------:R-:W-:Y:S05]  /*cc80*/  BRA `(.L_x_208) ;  /* 0xffffff9000b87947 */ /* 0x000fea000383ffff */
.L_x_78:
[----:B--2---:R-:W-:-:S07]  /*cc90*/  MOV R3, UR31 ;  /* 0x0000001f00037c02 */ /* 0x004fce0008000f00 */
.L_x_209:
[----:B--2---:R2:W3:Y:S02]  /*cca0*/  SYNCS.PHASECHK.TRANS64.TRYWAIT P0, [R3+URZ+0x88], R10 ;  /* 0x0000880a030075a7 */ /* 0x0044e400080011ff */
[----:B---3--:R-:W-:Y:S05]  /*ccb0*/  @!P0 NANOSLEEP.SYNCS 0x989680 ;  /* 0x009896800000895d */ /* 0x008fea0003900000 */
[----:B------:R-:W3:Y:S02]  /*ccc0*/  @!P0 SYNCS.PHASECHK.TRANS64 P0, [R3+URZ+0x88], R10 ;  /* 0x0000880a030085a7 */ /* 0x000ee400080010ff */
[----:B---3--:R-:W-:Y:S05]  /*ccd0*/  @!P0 BRA `(.L_x_209) ;  /* 0xfffffffc00f08947 */ /* 0x008fea000383ffff */
[----:B------:R-:W-:Y:S05]  /*cce0*/  BRA `(.L_x_210) ;  /* 0xffffff9000a87947 */ /* 0x000fea000383ffff */
.L_x_79:
[----:B--2---:R-:W-:-:S07]  /*ccf0*/  MOV R3, UR31 ;  /* 0x0000001f00037c02 */ /* 0x004fce0008000f00 */
.L_x_211:
[----:B--2---:R2:W3:Y:S02]  /*cd00*/  SYNCS.PHASECHK.TRANS64.TRYWAIT P0, [R3+URZ+0x90], R10 ;  /* 0x0000900a030075a7 */ /* 0x0044e400080011ff */
[----:B---3--:R-:W-:Y:S05]  /*cd10*/  @!P0 NANOSLEEP.SYNCS 0x989680 ;  /* 0x009896800000895d */ /* 0x008fea0003900000 */
[----:B------:R-:W3:Y:S02]  /*cd20*/  @!P0 SYNCS.PHASECHK.TRANS64 P0, [R3+URZ+0x90], R10 ;  /* 0x0000900a030085a7 */ /* 0x000ee400080010ff */
[----:B---3--:R-:W-:Y:S05]  /*cd30*/  @!P0 BRA `(.L_x_211) ;  /* 0xfffffffc00f08947 */ /* 0x008fea000383ffff */
[----:B------:R-:W-:Y:S05]  /*cd40*/  BRA `(.L_x_212) ;  /* 0xffffff90009c7947 */ /* 0x000fea000383ffff */
.L_x_81:
[----:B------:R-:W-:Y:S07]  /*cd50*/  MOV R0, UR48 ;  /* 0x0000003000007c02 */ /* 0x000fee0008000f00 */
.L_x_213:
[----:B-1----:R1:W2:Y:S02]  /*cd60*/  SYNCS.PHASECHK.TRANS64.TRYWAIT P0, [R0+URZ+0xb0], R3 ;  /* 0x0000b003000075a7 */ /* 0x0022a400080011ff */
[----:B--2---:R-:W-:Y:S05]  /*cd70*/  @!P0 NANOSLEEP.SYNCS 0x989680 ;  /* 0x009896800000895d */ /* 0x004fea0003900000 */
[----:B------:R-:W2:Y:S02]  /*cd80*/  @!P0 SYNCS.PHASECHK.TRANS64 P0, [R0+URZ+0xb0], R3 ;  /* 0x0000b003000085a7 */ /* 0x000ea400080010ff */
[----:B--2---:R-:W-:Y:S05]  /*cd90*/  @!P0 BRA `(.L_x_213) ;  /* 0xfffffffc00f08947 */ /* 0x004fea000383ffff */
[----:B------:R-:W-:Y:S05]  /*cda0*/  BRA `(.L_x_214) ;  /* 0xffffff9400707947 */ /* 0x000fea000383ffff */
.L_x_92:
[----:B-1----:R-:W-:Y:S04]  /*cdb0*/  MOV R2, UR48 ;  /* 0x0000003000027c02 */ /* 0x002fe80008000f00 */
[----:B------:R1:W3:Y:S03]  /*cdc0*/  SYNCS.PHASECHK.TRANS64.TRYWAIT P1, [R2+URZ+0x60], R3 ;  /* 0x00006003020075a7 */ /* 0x0002e600080211ff */
[----:B---3--:R-:W-:Y:S05]  /*cdd0*/  @!P1 NANOSLEEP.SYNCS 0x989680 ;  /* 0x009896800000995d */ /* 0x008fea0003900000 */
[----:B------:R-:W3:Y:S02]  /*cde0*/  @!P1 SYNCS.PHASECHK.TRANS64 P1, [R2+URZ+0x60], R3 ;  /* 0x00006003020095a7 */ /* 0x000ee400080210ff */
[----:B---3--:R-:W-:Y:S05]  /*cdf0*/  @!P1 BRA `(.L_x_92) ;  /* 0xfffffffc00ec9947 */ /* 0x008fea000383ffff */
[----:B------:R-:W-:Y:S05]  /*ce00*/  BRA `(.L_x_91) ;  /* 0xffffffa400e87947 */ /* 0x000fea000383ffff */
.L_x_94:
[----:B-1----:R1:W4:Y:S02]  /*ce10*/  SYNCS.PHASECHK.TRANS64.TRYWAIT P0, [R83+URZ+0xc0], R0 ;  /* 0x0000c000530075a7 */ /* 0x00232400080011ff */
[----:B----4-:R-:W-:Y:S05]  /*ce20*/  @!P0 NANOSLEEP.SYNCS 0x989680 ;  /* 0x009896800000895d */ /* 0x010fea0003900000 */
[----:B------:R-:W4:Y:S02]  /*ce30*/  @!P0 SYNCS.PHASECHK.TRANS64 P0, [R83+URZ+0xc0], R0 ;  /* 0x0000c000530085a7 */ /* 0x000f2400080010ff */
[----:B----4-:R-:W-:Y:S05]  /*ce40*/  @!P0 BRA `(.L_x_94) ;  /* 0xfffffffc00f08947 */ /* 0x010fea000383ffff */
[----:B------:R-:W-:Y:S05]  /*ce50*/  BRA `(.L_x_93) ;  /* 0xffffffa800107947 */ /* 0x000fea000383ffff */
.L_x_103:
[----:B-1----:R1:W2:Y:S02]  /*ce60*/  SYNCS.PHASECHK.TRANS64.TRYWAIT P0, [R3+URZ+0x60], R0 ;  /* 0x00006000030075a7 */ /* 0x0022a400080011ff */
[----:B--2---:R-:W-:Y:S05]  /*ce70*/  @!P0 NANOSLEEP.SYNCS 0x989680 ;  /* 0x009896800000895d */ /* 0x004fea0003900000 */
[----:B------:R-:W2:Y:S02]  /*ce80*/  @!P0 SYNCS.PHASECHK.TRANS64 P0, [R3+URZ+0x60], R0 ;  /* 0x00006000030085a7 */ /* 0x000ea400080010ff */
[----:B--2---:R-:W-:Y:S05]  /*ce90*/  @!P0 BRA `(.L_x_103) ;  /* 0xfffffffc00f08947 */ /* 0x004fea000383ffff */
[----:B------:R-:W-:Y:S05]  /*cea0*/  BRA `(.L_x_102) ;  /* 0xffffffb0002c7947 */ /* 0x000fea000383ffff */
.L_x_111:
[----:B-1----:R1:W4:Y:S02]  /*ceb0*/  SYNCS.PHASECHK.TRANS64.TRYWAIT P0, [R40+URZ+0x60], R5 ;  /* 0x00006005280075a7 */ /* 0x00232400080011ff */
[----:B----4-:R-:W-:Y:S05]  /*cec0*/  @!P0 NANOSLEEP.SYNCS 0x989680 ;  /* 0x009896800000895d */ /* 0x010fea0003900000 */
[----:B------:R-:W4:Y:S02]  /*ced0*/  @!P0 SYNCS.PHASECHK.TRANS64 P0, [R40+URZ+0x60], R5 ;  /* 0x00006005280085a7 */ /* 0x000f2400080010ff */
[----:B----4-:R-:W-:Y:S05]  /*cee0*/  @!P0 BRA `(.L_x_111) ;  /* 0xfffffffc00f08947 */ /* 0x010fea000383ffff */
[----:B------:R-:W-:Y:S05]  /*cef0*/  BRA `(.L_x_110) ;  /* 0xffffffb800647947 */ /* 0x000fea000383ffff */
.L_x_119:
[----:B-1----:R1:W4:Y:S02]  /*cf00*/  SYNCS.PHASECHK.TRANS64.TRYWAIT P0, [R89+URZ+0x60], R6 ;  /* 0x00006006590075a7 */ /* 0x00232400080011ff */
[----:B----4-:R-:W-:Y:S05]  /*cf10*/  @!P0 NANOSLEEP.SYNCS 0x989680 ;  /* 0x009896800000895d */ /* 0x010fea0003900000 */
[----:B------:R-:W4:Y:S02]  /*cf20*/  @!P0 SYNCS.PHASECHK.TRANS64 P0, [R89+URZ+0x60], R6 ;  /* 0x00006006590085a7 */ /* 0x000f2400080010ff */
[----:B----4-:R-:W-:Y:S05]  /*cf30*/  @!P0 BRA `(.L_x_119) ;  /* 0xfffffffc00f08947 */ /* 0x010fea000383ffff */
[----:B------:R-:W-:Y:S05]  /*cf40*/  BRA `(.L_x_118) ;  /* 0xffffffc0009c7947 */ /* 0x000fea000383ffff */
.L_x_127:
[----:B-1----:R1:W4:Y:S02]  /*cf50*/  SYNCS.PHASECHK.TRANS64.TRYWAIT P0, [R90+URZ+0x60], R5 ;  /* 0x000060055a0075a7 */ /* 0x00232400080011ff */
[----:B----4-:R-:W-:Y:S05]  /*cf60*/  @!P0 NANOSLEEP.SYNCS 0x989680 ;  /* 0x009896800000895d */ /* 0x010fea0003900000 */
[----:B------:R-:W4:Y:S02]  /*cf70*/  @!P0 SYNCS.PHASECHK.TRANS64 P0, [R90+URZ+0x60], R5 ;  /* 0x000060055a0085a7 */ /* 0x000f2400080010ff */
[----:B----4-:R-:W-:Y:S05]  /*cf80*/  @!P0 BRA `(.L_x_127) ;  /* 0xfffffffc00f08947 */ /* 0x010fea000383ffff */
[----:B------:R-:W-:Y:S05]  /*cf90*/  BRA `(.L_x_126) ;  /* 0xffffffc800e07947 */ /* 0x000fea000383ffff */
.L_x_135:
[----:B-1----:R1:W4:Y:S02]  /*cfa0*/  SYNCS.PHASECHK.TRANS64.TRYWAIT P0, [R90+URZ+0x60], R5 ;  /* 0x000060055a0075a7 */ /* 0x00232400080011ff */
[----:B----4-:R-:W-:Y:S05]  /*cfb0*/  @!P0 NANOSLEEP.SYNCS 0x989680 ;  /* 0x009896800000895d */ /* 0x010fea0003900000 */
[----:B------:R-:W4:Y:S02]  /*cfc0*/  @!P0 SYNCS.PHASECHK.TRANS64 P0, [R90+URZ+0x60], R5 ;  /* 0x000060055a0085a7 */ /* 0x000f2400080010ff */
[----:B----4-:R-:W-:Y:S05]  /*cfd0*/  @!P0 BRA `(.L_x_135) ;  /* 0xfffffffc00f08947 */ /* 0x010fea000383ffff */
[----:B------:R-:W-:Y:S05]  /*cfe0*/  BRA `(.L_x_134) ;  /* 0xffffffd400347947 */ /* 0x000fea000383ffff */
.L_x_143:
[----:B-1----:R1:W4:Y:S02]  /*cff0*/  SYNCS.PHASECHK.TRANS64.TRYWAIT P0, [R90+URZ+0x60], R5 ;  /* 0x000060055a0075a7 */ /* 0x00232400080011ff */
[----:B----4-:R-:W-:Y:S05]  /*d000*/  @!P0 NANOSLEEP.SYNCS 0x989680 ;  /* 0x009896800000895d */ /* 0x010fea0003900000 */
[----:B------:R-:W4:Y:S02]  /*d010*/  @!P0 SYNCS.PHASECHK.TRANS64 P0, [R90+URZ+0x60], R5 ;  /* 0x000060055a0085a7 */ /* 0x000f2400080010ff */
[----:B----4-:R-:W-:Y:S05]  /*d020*/  @!P0 BRA `(.L_x_143) ;  /* 0xfffffffc00f08947 */ /* 0x010fea000383ffff */
[----:B------:R-:W-:Y:S05]  /*d030*/  BRA `(.L_x_142) ;  /* 0xffffffdc007c7947 */ /* 0x000fea000383ffff */
.L_x_151:
[----:B-1----:R1:W4:Y:S02]  /*d040*/  SYNCS.PHASECHK.TRANS64.TRYWAIT P0, [R89+URZ+0x60], R88 ;  /* 0x00006058590075a7 */ /* 0x00232400080011ff */
[----:B----4-:R-:W-:Y:S05]  /*d050*/  @!P0 NANOSLEEP.SYNCS 0x989680 ;  /* 0x009896800000895d */ /* 0x010fea0003900000 */
[----:B------:R-:W4:Y:S02]  /*d060*/  @!P0 SYNCS.PHASECHK.TRANS64 P0, [R89+URZ+0x60], R88 ;  /* 0x00006058590085a7 */ /* 0x000f2400080010ff */
[----:B----4-:R-:W-:Y:S05]  /*d070*/  @!P0 BRA `(.L_x_151) ;  /* 0xfffffffc00f08947 */ /* 0x010fea000383ffff */
[----:B------:R-:W-:Y:S05]  /*d080*/  BRA `(.L_x_150) ;  /* 0xffffffe400c47947 */ /* 0x000fea000383ffff */
        .weak           $__internal_0_$__cuda_sm10x_tcgen05_guardrail_trap_col_being_dealloced_not_returned_by_alloc
        .type           $__internal_0_$__cuda_sm10x_tcgen05_guardrail_trap_col_being_dealloced_not_returned_by_alloc,@function
        .size           $__internal_0_$__cuda_sm10x_tcgen05_guardrail_trap_col_being_dealloced_not_returned_by_alloc,($__internal_1_$__cuda_sm10x_tcgen05_guardrail_trap_phase_invalid_during_alloc - $__internal_0_$__cuda_sm10x_tcgen05_guardrail_trap_col_being_dealloced_not_returned_by_alloc)
$__internal_0_$__cuda_sm10x_tcgen05_guardrail_trap_col_being_dealloced_not_returned_by_alloc:
[----:B------:R-:W-:Y:S05]  /*d090*/  BPT.TRAP 0x1 ;  /* 0x000000040000795c */ /* 0x000fea0000300000 */
[----:B------:R-:W-:-:S04]  /*d0a0*/  MOV R3, 0x0 ;  /* 0x0000000000037802 */ /* 0x000fc80000000f00 */
[----:B------:R-:W-:Y:S05]  /*d0b0*/  RET.REL.NODEC R2 `(_ZN7cutlass13device_kernelINS_4conv6kernel13ConvUniversalINS1_16ConvProblemShapeILNS1_8OperatorE2ELi2EEENS1_10collective14CollectiveConvINS1_47MainloopSm100TmaUmmaWarpSpecializedImplicitGemmILS5_2ELi6ELi2ELi1ELi2EN4cute5tupleIJNSA_1CILi1EEESD_SD_EEEEENSB_IJNSC_ILi128EEENSB_IJSG_EEENSB_IJNSC_ILi32EEEEEEEEENS_10tfloat32_tESL_NSA_8TiledMMAINSA_8MMA_AtomIJNSA_17SM100_MMA_TF32_SSISL_SL_fLi128ELi128ELNSA_4UMMA5MajorE1ELSQ_1ELNSP_7ScaleInE0ELSR_0EEEEEENSA_6LayoutISE_NSB_IJNSC_ILi0EEESV_SV_EEEEENSB_IJNSA_10UnderscoreESY_SY_EEEEENS7_6detail27Sm100ImplicitGemmTileTraitsINSA_13SM90_TMA_LOADENSA_14ComposedLayoutINSA_7SwizzleILi2ELi5ELi2EEENSA_18smem_ptr_flag_bitsILi32EEENSU_INSB_IJSI_NSC_ILi4EEEEEENSB_IJSD_SI_EEEEEEEvEENS12_INSA_20SM90_TMA_LOAD_IM2COLES1D_vEEEENS_8epilogue10collective18CollectiveEpilogueINS1I_23Sm100TmaWarpSpecializedILi4ELi2ELi16ELb1ELb0EEEJSK_NSB_IJNSU_ISG_SD_EENSU_INSC_ILi16EEESD_EEEEESL_NSB_IJlNSB_IJSD_llEEESV_EEESL_S1S_NS1I_6fusion15FusionCallbacksIS1M_NS1T_17LinearCombinationISL_fSL_fLNS_15FloatRoundStyleE2EEESK_S1Q_JEEENSA_5SM1004TMEM4LOAD26SM100_TMEM_LOAD_32dp32b16xES13_NS14_INS15_ILi2ELi4ELi3EEES18_NSU_INSB_IJNSC_ILi8EEES1O_EEENSB_IJS1O_SD_EEEEEEENSA_39AutoVectorizingCopyWithAssumedAlignmentILi128EEENSA_14SM90_TMA_STOREES28_S2A_S2A_EEEvvEEEEvNT_6ParamsE) ;  /* 0xffffff2c02d07950 */ /* 0x000fea0003c3ffff */
        .weak           $__internal_1_$__cuda_sm10x_tcgen05_guardrail_trap_phase_invalid_during_alloc
        .type           $__internal_1_$__cuda_sm10x_tcgen05_guardrail_trap_phase_invalid_during_alloc,@function
        .size           $__internal_1_$__cuda_sm10x_tcgen05_guardrail_trap_phase_invalid_during_alloc,($__internal_2_$__cuda_sm10x_tcgen05_guardrail_trap_unallocated_columns_being_dealloced - $__internal_1_$__cuda_sm10x_tcgen05_guardrail_trap_phase_invalid_during_alloc)
$__internal_1_$__cuda_sm10x_tcgen05_guardrail_trap_phase_invalid_during_alloc:
[----:B------:R-:W-:Y:S05]  /*d0c0*/  BPT.TRAP 0x1 ;  /* 0x000000040000795c */ /* 0x000fea0000300000 */
[----:B------:R-:W-:-:S04]  /*d0d0*/  HFMA2 R3, -RZ, RZ, 0, 0 ;  /* 0x00000000ff037431 */ /* 0x000fc800000001ff */
[----:B------:R-:W-:Y:S05]  /*d0e0*/  RET.REL.NODEC R2 `(_ZN7cutlass13device_kernelINS_4conv6kernel13ConvUniversalINS1_16ConvProblemShapeILNS1_8OperatorE2ELi2EEENS1_10collective14CollectiveConvINS1_47MainloopSm100TmaUmmaWarpSpecializedImplicitGemmILS5_2ELi6ELi2ELi1ELi2EN4cute5tupleIJNSA_1CILi1EEESD_SD_EEEEENSB_IJNSC_ILi128EEENSB_IJSG_EEENSB_IJNSC_ILi32EEEEEEEEENS_10tfloat32_tESL_NSA_8TiledMMAINSA_8MMA_AtomIJNSA_17SM100_MMA_TF32_SSISL_SL_fLi128ELi128ELNSA_4UMMA5MajorE1ELSQ_1ELNSP_7ScaleInE0ELSR_0EEEEEENSA_6LayoutISE_NSB_IJNSC_ILi0EEESV_SV_EEEEENSB_IJNSA_10UnderscoreESY_SY_EEEEENS7_6detail27Sm100ImplicitGemmTileTraitsINSA_13SM90_TMA_LOADENSA_14ComposedLayoutINSA_7SwizzleILi2ELi5ELi2EEENSA_18smem_ptr_flag_bitsILi32EEENSU_INSB_IJSI_NSC_ILi4EEEEEENSB_IJSD_SI_EEEEEEEvEENS12_INSA_20SM90_TMA_LOAD_IM2COLES1D_vEEEENS_8epilogue10collective18CollectiveEpilogueINS1I_23Sm100TmaWarpSpecializedILi4ELi2ELi16ELb1ELb0EEEJSK_NSB_IJNSU_ISG_SD_EENSU_INSC_ILi16EEESD_EEEEESL_NSB_IJlNSB_IJSD_llEEESV_EEESL_S1S_NS1I_6fusion15FusionCallbacksIS1M_NS1T_17LinearCombinationISL_fSL_fLNS_15FloatRoundStyleE2EEESK_S1Q_JEEENSA_5SM1004TMEM4LOAD26SM100_TMEM_LOAD_32dp32b16xES13_NS14_INS15_ILi2ELi4ELi3EEES18_NSU_INSB_IJNSC_ILi8EEES1O_EEENSB_IJS1O_SD_EEEEEEENSA_39AutoVectorizingCopyWithAssumedAlignmentILi128EEENSA_14SM90_TMA_STOREES28_S2A_S2A_EEEvvEEEEvNT_6ParamsE) ;  /* 0xffffff2c02c47950 */ /* 0x000fea0003c3ffff */
        .weak           $__internal_2_$__cuda_sm10x_tcgen05_guardrail_trap_unallocated_columns_being_dealloced
        .type           $__internal_2_$__cuda_sm10x_tcgen05_guardrail_trap_unallocated_columns_being_dealloced,@function
        .size           $__internal_2_$__cuda_sm10x_tcgen05_guardrail_trap_unallocated_columns_being_dealloced,(.L_x_216 - $__internal_2_$__cuda_sm10x_tcgen05_guardrail_trap_unallocated_columns_being_dealloced)
$__internal_2_$__cuda_sm10x_tcgen05_guardrail_trap_unallocated_columns_being_dealloced:
[----:B------:R-:W-:Y:S05]  /*d0f0*/  BPT.TRAP 0x1 ;  /* 0x000000040000795c */ /* 0x000fea0000300000 */
[----:B------:R-:W-:-:S04]  /*d100*/  MOV R3, 0x0 ;  /* 0x0000000000037802 */ /* 0x000fc80000000f00 */
[----:B------:R-:W-:Y:S05]  /*d110*/  RET.REL.NODEC R2 `(_ZN7cutlass13device_kernelINS_4conv6kernel13ConvUniversalINS1_16ConvProblemShapeILNS1_8OperatorE2ELi2EEENS1_10collective14CollectiveConvINS1_47MainloopSm100TmaUmmaWarpSpecializedImplicitGemmILS5_2ELi6ELi2ELi1ELi2EN4cute5tupleIJNSA_1CILi1EEESD_SD_EEEEENSB_IJNSC_ILi128EEENSB_IJSG_EEENSB_IJNSC_ILi32EEEEEEEEENS_10tfloat32_tESL_NSA_8TiledMMAINSA_8MMA_AtomIJNSA_17SM100_MMA_TF32_SSISL_SL_fLi128ELi128ELNSA_4UMMA5MajorE1ELSQ_1ELNSP_7ScaleInE0ELSR_0EEEEEENSA_6LayoutISE_NSB_IJNSC_ILi0EEESV_SV_EEEEENSB_IJNSA_10UnderscoreESY_SY_EEEEENS7_6detail27Sm100ImplicitGemmTileTraitsINSA_13SM90_TMA_LOADENSA_14ComposedLayoutINSA_7SwizzleILi2ELi5ELi2EEENSA_18smem_ptr_flag_bitsILi32EEENSU_INSB_IJSI_NSC_ILi4EEEEEENSB_IJSD_SI_EEEEEEEvEENS12_INSA_20SM90_TMA_LOAD_IM2COLES1D_vEEEENS_8epilogue10collective18CollectiveEpilogueINS1I_23Sm100TmaWarpSpecializedILi4ELi2ELi16ELb1ELb0EEEJSK_NSB_IJNSU_ISG_SD_EENSU_INSC_ILi16EEESD_EEEEESL_NSB_IJlNSB_IJSD_llEEESV_EEESL_S1S_NS1I_6fusion15FusionCallbacksIS1M_NS1T_17LinearCombinationISL_fSL_fLNS_15FloatRoundStyleE2EEESK_S1Q_JEEENSA_5SM1004TMEM4LOAD26SM100_TMEM_LOAD_32dp32b16xES13_NS14_INS15_ILi2ELi4ELi3EEES18_NSU_INSB_IJNSC_ILi8EEES1O_EEENSB_IJS1O_SD_EEEEEEENSA_39AutoVectorizingCopyWithAssumedAlignmentILi128EEENSA_14SM90_TMA_STOREES28_S2A_S2A_EEEvvEEEEvNT_6ParamsE) ;  /* 0xffffff2c02b87950 */ /* 0x000fea0003c3ffff */
.L_x_215:
[----:B------:R-:W-:-:S00]  /*d120*/  BRA `(.L_x_215) ;  /* 0xfffffffc00fc7947 */ /* 0x000fc0000383ffff */
[----:B------:R-:W-:-:S00]  /*d130*/  NOP ;  /* 0x0000000000007918 */ /* 0x000fc00000000000 */
        /* <DEDUP_REMOVED lines=12> */
.L_x_216:


//--------------------- .nv.global.init           --------------------------
	.section	.nv.global.init,"aw",@progbits
.nv.global.init:
	.type		$str$29,@object
	.size		$str$29,($str$30 - $str$29)
$str$29:
        /*0000*/ 	.byte	0x28, 0x61, 0x64, 0x64, 0x72, 0x65, 0x73, 0x73, 0x20, 0x26, 0x20, 0x6d, 0x61, 0x73, 0x6b, 0x29
        /*0010*/ 	.byte	0x20, 0x3d, 0x3d, 0x20, 0x30, 0x00
	.type		$str$30,@object
	.size		$str$30,($str$28 - $str$30)
$str$30:
        /*0016*/ 	.byte	0x2f, 0x74, 0x6d, 0x70, 0x2f, 0x63, 0x75, 0x74, 0x6c, 0x61, 0x73, 0x73, 0x5f, 0x73, 0x77, 0x65
        /*0026*/ 	.byte	0x65, 0x70, 0x5f, 0x73, 0x72, 0x63, 0x2f, 0x69, 0x6e, 0x63, 0x6c, 0x75, 0x64, 0x65, 0x2f, 0x63
        /*0036*/ 	.byte	0x75, 0x74, 0x65, 0x2f, 0x70, 0x6f, 0x69, 0x6e, 0x74, 0x65, 0x72, 0x5f, 0x66, 0x6c, 0x61, 0x67
        /*0046*/ 	.byte	0x67, 0x65, 0x64, 0x2e, 0x68, 0x70, 0x70, 0x00
	.type		$str$28,@object
	.size		$str$28,($str$27 - $str$28)
$str$28:
        /*004e*/ 	.byte	0x2f, 0x74, 0x6d, 0x70, 0x2f, 0x63, 0x75, 0x74, 0x6c, 0x61, 0x73, 0x73, 0x5f, 0x73, 0x77, 0x65
        /*005e*/ 	.byte	0x65, 0x70, 0x5f, 0x73, 0x72, 0x63, 0x2f, 0x69, 0x6e, 0x63, 0x6c, 0x75, 0x64, 0x65, 0x2f, 0x63
        /*006e*/ 	.byte	0x75, 0x74, 0x65, 0x2f, 0x61, 0x74, 0x6f, 0x6d, 0x2f, 0x63, 0x6f, 0x70, 0x79, 0x5f, 0x74, 0x72
        /*007e*/ 	.byte	0x61, 0x69, 0x74, 0x73, 0x5f, 0x73, 0x6d, 0x31, 0x30, 0x30, 0x2e, 0x68, 0x70, 0x70, 0x00
	.type		$str$27,@object
	.size		$str$27,(__unnamed_1 - $str$27)
$str$27:
        /*008d*/ 	.byte	0x28, 0x28, 0x75, 0x69, 0x6e, 0x74, 0x33, 0x32, 0x5f, 0x74, 0x28, 0x74, 0x68, 0x72, 0x65, 0x61
        /*009d*/ 	.byte	0x64, 0x49, 0x64, 0x78, 0x2e, 0x78, 0x29, 0x20, 0x2f, 0x20, 0x33, 0x32, 0x29, 0x20, 0x25, 0x20
        /*00ad*/ 	.byte	0x34, 0x29, 0x20, 0x3d, 0x3d, 0x20, 0x28, 0x28, 0x28, 0x74, 0x6d, 0x65, 0x6d, 0x5f, 0x61, 0x64
        /*00bd*/ 	.byte	0x64, 0x72, 0x20, 0x3e, 0x3e, 0x20, 0x31, 0x36, 0x29, 0x20, 0x2f, 0x20, 0x33, 0x32, 0x29, 0x20
        /*00cd*/ 	.byte	0x25, 0x20, 0x34, 0x29, 0x00
	.type		__unnamed_1,@object
	.size		__unnamed_1,(__unnamed_2 - __unnamed_1)
__unnamed_1:
        /*00d2*/ 	.byte	0x61, 0x75, 0x74, 0x6f, 0x20, 0x63, 0x75, 0x74, 0x65, 0x3a, 0x3a, 0x61, 0x73, 0x5f, 0x70, 0x6f
        /* <DEDUP_REMOVED lines=24> */
        /*0262*/ 	.byte	0x32, 0x30, 0x34, 0x38, 0x3e, 0x3e, 0x3e, 0x3e, 0x5d, 0x00
	.type		__unnamed_2,@object
	.size		__unnamed_2,(.L_2 - __unnamed_2)
__unnamed_2:
        /* <DEDUP_REMOVED lines=42> */
        /*050c*/ 	.byte	0x3e, 0x5d, 0x00
.L_2:


//--------------------- .nv.shared._ZN7cutlass13device_kernelINS_4conv6kernel13ConvUniversalINS1_16ConvProblemShapeILNS1_8OperatorE2ELi2EEENS1_10collective14CollectiveConvINS1_47MainloopSm100TmaUmmaWarpSpecializedImplicitGemmILS5_2ELi6ELi2ELi1ELi2EN4cute5tupleIJNSA_1CILi1EEESD_SD_EEEEENSB_IJNSC_ILi128EEENSB_IJSG_EEENSB_IJNSC_ILi32EEEEEEEEENS_10tfloat32_tESL_NSA_8TiledMMAINSA_8MMA_AtomIJNSA_17SM100_MMA_TF32_SSISL_SL_fLi128ELi128ELNSA_4UMMA5MajorE1ELSQ_1ELNSP_7ScaleInE0ELSR_0EEEEEENSA_6LayoutISE_NSB_IJNSC_ILi0EEESV_SV_EEEEENSB_IJNSA_10UnderscoreESY_SY_EEEEENS7_6detail27Sm100ImplicitGemmTileTraitsINSA_13SM90_TMA_LOADENSA_14ComposedLayoutINSA_7SwizzleILi2ELi5ELi2EEENSA_18smem_ptr_flag_bitsILi32EEENSU_INSB_IJSI_NSC_ILi4EEEEEENSB_IJSD_SI_EEEEEEEvEENS12_INSA_20SM90_TMA_LOAD_IM2COLES1D_vEEEENS_8epilogue10collective18CollectiveEpilogueINS1I_23Sm100TmaWarpSpecializedILi4ELi2ELi16ELb1ELb0EEEJSK_NSB_IJNSU_ISG_SD_EENSU_INSC_ILi16EEESD_EEEEESL_NSB_IJlNSB_IJSD_llEEESV_EEESL_S1S_NS1I_6fusion15FusionCallbacksIS1M_NS1T_17LinearCombinationISL_fSL_fLNS_15FloatRoundStyleE2EEESK_S1Q_JEEENSA_5SM1004TMEM4LOAD26SM100_TMEM_LOAD_32dp32b16xES13_NS14_INS15_ILi2ELi4ELi3EEES18_NSU_INSB_IJNSC_ILi8EEES1O_EEENSB_IJS1O_SD_EEEEEEENSA_39AutoVectorizingCopyWithAssumedAlignmentILi128EEENSA_14SM90_TMA_STOREES28_S2A_S2A_EEEvvEEEEvNT_6ParamsE --------------------------
	.section	.nv.shared._ZN7cutlass13device_kernelINS_4conv6kernel13ConvUniversalINS1_16ConvProblemShapeILNS1_8OperatorE2ELi2EEENS1_10collective14CollectiveConvINS1_47MainloopSm100TmaUmmaWarpSpecializedImplicitGemmILS5_2ELi6ELi2ELi1ELi2EN4cute5tupleIJNSA_1CILi1EEESD_SD_EEEEENSB_IJNSC_ILi128EEENSB_IJSG_EEENSB_IJNSC_ILi32EEEEEEEEENS_10tfloat32_tESL_NSA_8TiledMMAINSA_8MMA_AtomIJNSA_17SM100_MMA_TF32_SSISL_SL_fLi128ELi128ELNSA_4UMMA5MajorE1ELSQ_1ELNSP_7ScaleInE0ELSR_0EEEEEENSA_6LayoutISE_NSB_IJNSC_ILi0EEESV_SV_EEEEENSB_IJNSA_10UnderscoreESY_SY_EEEEENS7_6detail27Sm100ImplicitGemmTileTraitsINSA_13SM90_TMA_LOADENSA_14ComposedLayoutINSA_7SwizzleILi2ELi5ELi2EEENSA_18smem_ptr_flag_bitsILi32EEENSU_INSB_IJSI_NSC_ILi4EEEEEENSB_IJSD_SI_EEEEEEEvEENS12_INSA_20SM90_TMA_LOAD_IM2COLES1D_vEEEENS_8epilogue10collective18CollectiveEpilogueINS1I_23Sm100TmaWarpSpecializedILi4ELi2ELi16ELb1ELb0EEEJSK_NSB_IJNSU_ISG_SD_EENSU_INSC_ILi16EEESD_EEEEESL_NSB_IJlNSB_IJSD_llEEESV_EEESL_S1S_NS1I_6fusion15FusionCallbacksIS1M_NS1T_17LinearCombinationISL_fSL_fLNS_15FloatRoundStyleE2EEESK_S1Q_JEEENSA_5SM1004TMEM4LOAD26SM100_TMEM_LOAD_32dp32b16xES13_NS14_INS15_ILi2ELi4ELi3EEES18_NSU_INSB_IJNSC_ILi8EEES1O_EEENSB_IJS1O_SD_EEEEEEENSA_39AutoVectorizingCopyWithAssumedAlignmentILi128EEENSA_14SM90_TMA_STOREES28_S2A_S2A_EEEvvEEEEvNT_6ParamsE,"aw",@nobits
	.sectionflags	@""
	.align	16
	.zero		1024


//--------------------- .nv.shared.reserved.0     --------------------------
	.section	.nv.shared.reserved.0,"aw",@nobits
	.weak		__nv_reservedSMEM_offset_0_alias
	.size		__nv_reservedSMEM_offset_0_alias, 0, 64
	.other		__nv_reservedSMEM_offset_0_alias,@"STO_CUDA_RESERVED_SHARED STV_DEFAULT"
__nv_reservedSMEM_offset_0_alias:
	.zero		0
.nv.shared.reserved.0:
	.zero		64
	.weak		__nv_reservedSMEM_tcgen05_partition
	.type		__nv_reservedSMEM_tcgen05_partition,@object
	.size		__nv_reservedSMEM_tcgen05_partition,(.L_0 - __nv_reservedSMEM_tcgen05_partition)
__nv_reservedSMEM_tcgen05_partition:
	.zero		32
.L_0:


//--------------------- .nv.global                --------------------------
	.section	.nv.global,"aw",@nobits
.nv.global:
	.type		_ZN39_INTERNAL_2f421652_4_k_cu_abe5c1ac_49634cute1_E,@object
	.size		_ZN39_INTERNAL_2f421652_4_k_cu_abe5c1ac_49634cute1_E,(_ZN39_INTERNAL_2f421652_4_k_cu_abe5c1ac_49634cuda3std3__45__cpo6cbeginE - _ZN39_INTERNAL_2f421652_4_k_cu_abe5c1ac_49634cute1_E)
_ZN39_INTERNAL_2f421652_4_k_cu_abe5c1ac_49634cute1_E:
	.zero		1
	.type		_ZN39_INTERNAL_2f421652_4_k_cu_abe5c1ac_49634cuda3std3__45__cpo6cbeginE,@object
	.size		_ZN39_INTERNAL_2f421652_4_k_cu_abe5c1ac_49634cuda3std3__45__cpo6cbeginE,(_ZN39_INTERNAL_2f421652_4_k_cu_abe5c1ac_49634cuda3std3__48in_placeE - _ZN39_INTERNAL_2f421652_4_k_cu_abe5c1ac_49634cuda3std3__45__cpo6cbeginE)
_ZN39_INTERNAL_2f421652_4_k_cu_abe5c1ac_49634cuda3std3__45__cpo6cbeginE:
	.zero		1
	.type		_ZN39_INTERNAL_2f421652_4_k_cu_abe5c1ac_49634cuda3std3__48in_placeE,@object
	.size		_ZN39_INTERNAL_2f421652_4_k_cu_abe5c1ac_49634cuda3std3__48in_placeE,(_ZN39_INTERNAL_2f421652_4_k_cu_abe5c1ac_49634cuda3std6ranges3__45__cpo9iter_moveE - _ZN39_INTERNAL_2f421652_4_k_cu_abe5c1ac_49634cuda3std3__48in_placeE)
_ZN39_INTERNAL_2f421652_4_k_cu_abe5c1ac_49634cuda3std3__48in_placeE:
	.zero		1
	.type		_ZN39_INTERNAL_2f421652_4_k_cu_abe5c1ac_49634cuda3std6ranges3__45__cpo9iter_moveE,@object
	.size		_ZN39_INTERNAL_2f421652_4_k_cu_abe5c1ac_49634cuda3std6ranges3__45__cpo9iter_moveE,(_ZN39_INTERNAL_2f421652_4_k_cu_abe5c1ac_49634cuda3std3__45__cpo5beginE - _ZN39_INTERNAL_2f421652_4_k_cu_abe5c1ac_49634cuda3std6ranges3__45__cpo9iter_moveE)
_ZN39_INTERNAL_2f421652_4_k_cu_abe5c1ac_49634cuda3std6ranges3__45__cpo9iter_moveE:
	.zero		1
	.type		_ZN39_INTERNAL_2f421652_4_k_cu_abe5c1ac_49634cuda3std3__45__cpo5beginE,@object
	.size		_ZN39_INTERNAL_2f421652_4_k_cu_abe5c1ac_49634cuda3std3__45__cpo5beginE,(_ZN39_INTERNAL_2f421652_4_k_cu_abe5c1ac_49634cuda3std3__441_GLOBAL__N__2f421652_4_k_cu_abe5c1ac_49636ignoreE - _ZN39_INTERNAL_2f421652_4_k_cu_abe5c1ac_49634cuda3std3__45__cpo5beginE)
_ZN39_INTERNAL_2f421652_4_k_cu_abe5c1ac_49634cuda3std3__45__cpo5beginE:
	.zero		1
	.type		_ZN39_INTERNAL_2f421652_4_k_cu_abe5c1ac_49634cuda3std3__441_GLOBAL__N__2f421652_4_k_cu_abe5c1ac_49636ignoreE,@object
	.size		_ZN39_INTERNAL_2f421652_4_k_cu_abe5c1ac_49634cuda3std3__441_GLOBAL__N__2f421652_4_k_cu_abe5c1ac_49636ignoreE,(_ZN39_INTERNAL_2f421652_4_k_cu_abe5c1ac_49634cute7productE - _ZN39_INTERNAL_2f421652_4_k_cu_abe5c1ac_49634cuda3std3__441_GLOBAL__N__2f421652_4_k_cu_abe5c1ac_49636ignoreE)
_ZN39_INTERNAL_2f421652_4_k_cu_abe5c1ac_49634cuda3std3__441_GLOBAL__N__2f421652_4_k_cu_abe5c1ac_49636ignoreE:
	.zero		1
	.type		_ZN39_INTERNAL_2f421652_4_k_cu_abe5c1ac_49634cute7productE,@object
	.size		_ZN39_INTERNAL_2f421652_4_k_cu_abe5c1ac_49634cute7productE,(_ZN39_INTERNAL_2f421652_4_k_cu_abe5c1ac_49634cuda3std3__45__cpo3endE - _ZN39_INTERNAL_2f421652_4_k_cu_abe5c1ac_49634cute7productE)
_ZN39_INTERNAL_2f421652_4_k_cu_abe5c1ac_49634cute7productE:
	.zero		1
	.type		_ZN39_INTERNAL_2f421652_4_k_cu_abe5c1ac_49634cuda3std3__45__cpo3endE,@object
	.size		_ZN39_INTERNAL_2f421652_4_k_cu_abe5c1ac_49634cuda3std3__45__cpo3endE,(_ZN39_INTERNAL_2f421652_4_k_cu_abe5c1ac_49634cuda3std3__419piecewise_constructE - _ZN39_INTERNAL_2f421652_4_k_cu_abe5c1ac_49634cuda3std3__45__cpo3endE)
_ZN39_INTERNAL_2f421652_4_k_cu_abe5c1ac_49634cuda3std3__45__cpo3endE:
	.zero		1
	.type		_ZN39_INTERNAL_2f421652_4_k_cu_abe5c1ac_49634cuda3std3__419piecewise_constructE,@object
	.size		_ZN39_INTERNAL_2f421652_4_k_cu_abe5c1ac_49634cuda3std3__419piecewise_constructE,(_ZN39_INTERNAL_2f421652_4_k_cu_abe5c1ac_49634cuda3std3__45__cpo4cendE - _ZN39_INTERNAL_2f421652_4_k_cu_abe5c1ac_49634cuda3std3__419piecewise_constructE)
_ZN39_INTERNAL_2f421652_4_k_cu_abe5c1ac_49634cuda3std3__419piecewise_constructE:
	.zero		1
	.type		_ZN39_INTERNAL_2f421652_4_k_cu_abe5c1ac_49634cuda3std3__45__cpo4cendE,@object
	.size		_ZN39_INTERNAL_2f421652_4_k_cu_abe5c1ac_49634cuda3std3__45__cpo4cendE,(_ZN39_INTERNAL_2f421652_4_k_cu_abe5c1ac_49634cuda3std6ranges3__45__cpo4swapE - _ZN39_INTERNAL_2f421652_4_k_cu_abe5c1ac_49634cuda3std3__45__cpo4cendE)
_ZN39_INTERNAL_2f421652_4_k_cu_abe5c1ac_49634cuda3std3__45__cpo4cendE:
	.zero		1
	.type		_ZN39_INTERNAL_2f421652_4_k_cu_abe5c1ac_49634cuda3std6ranges3__45__cpo4swapE,@object
	.size		_ZN39_INTERNAL_2f421652_4_k_cu_abe5c1ac_49634cuda3std6ranges3__45__cpo4swapE,(.L_10 - _ZN39_INTERNAL_2f421652_4_k_cu_abe5c1ac_49634cuda3std6ranges3__45__cpo4swapE)
_ZN39_INTERNAL_2f421652_4_k_cu_abe5c1ac_49634cuda3std6ranges3__45__cpo4swapE:
	.zero		1
.L_10:


//--------------------- .nv.constant0._ZN7cutlass13device_kernelINS_4conv6kernel13ConvUniversalINS1_16ConvProblemShapeILNS1_8OperatorE2ELi2EEENS1_10collective14CollectiveConvINS1_47MainloopSm100TmaUmmaWarpSpecializedImplicitGemmILS5_2ELi6ELi2ELi1ELi2EN4cute5tupleIJNSA_1CILi1EEESD_SD_EEEEENSB_IJNSC_ILi128EEENSB_IJSG_EEENSB_IJNSC_ILi32EEEEEEEEENS_10tfloat32_tESL_NSA_8TiledMMAINSA_8MMA_AtomIJNSA_17SM100_MMA_TF32_SSISL_SL_fLi128ELi128ELNSA_4UMMA5MajorE1ELSQ_1ELNSP_7ScaleInE0ELSR_0EEEEEENSA_6LayoutISE_NSB_IJNSC_ILi0EEESV_SV_EEEEENSB_IJNSA_10UnderscoreESY_SY_EEEEENS7_6detail27Sm100ImplicitGemmTileTraitsINSA_13SM90_TMA_LOADENSA_14ComposedLayoutINSA_7SwizzleILi2ELi5ELi2EEENSA_18smem_ptr_flag_bitsILi32EEENSU_INSB_IJSI_NSC_ILi4EEEEEENSB_IJSD_SI_EEEEEEEvEENS12_INSA_20SM90_TMA_LOAD_IM2COLES1D_vEEEENS_8epilogue10collective18CollectiveEpilogueINS1I_23Sm100TmaWarpSpecializedILi4ELi2ELi16ELb1ELb0EEEJSK_NSB_IJNSU_ISG_SD_EENSU_INSC_ILi16EEESD_EEEEESL_NSB_IJlNSB_IJSD_llEEESV_EEESL_S1S_NS1I_6fusion15FusionCallbacksIS1M_NS1T_17LinearCombinationISL_fSL_fLNS_15FloatRoundStyleE2EEESK_S1Q_JEEENSA_5SM1004TMEM4LOAD26SM100_TMEM_LOAD_32dp32b16xES13_NS14_INS15_ILi2ELi4ELi3EEES18_NSU_INSB_IJNSC_ILi8EEES1O_EEENSB_IJS1O_SD_EEEEEEENSA_39AutoVectorizingCopyWithAssumedAlignmentILi128EEENSA_14SM90_TMA_STOREES28_S2A_S2A_EEEvvEEEEvNT_6ParamsE --------------------------
	.section	.nv.constant0._ZN7cutlass13device_kernelINS_4conv6kernel13ConvUniversalINS1_16ConvProblemShapeILNS1_8OperatorE2ELi2EEENS1_10collective14CollectiveConvINS1_47MainloopSm100TmaUmmaWarpSpecializedImplicitGemmILS5_2ELi6ELi2ELi1ELi2EN4cute5tupleIJNSA_1CILi1EEESD_SD_EEEEENSB_IJNSC_ILi128EEENSB_IJSG_EEENSB_IJNSC_ILi32EEEEEEEEENS_10tfloat32_tESL_NSA_8TiledMMAINSA_8MMA_AtomIJNSA_17SM100_MMA_TF32_SSISL_SL_fLi128ELi128ELNSA_4UMMA5MajorE1ELSQ_1ELNSP_7ScaleInE0ELSR_0EEEEEENSA_6LayoutISE_NSB_IJNSC_ILi0EEESV_SV_EEEEENSB_IJNSA_10UnderscoreESY_SY_EEEEENS7_6detail27Sm100ImplicitGemmTileTraitsINSA_13SM90_TMA_LOADENSA_14ComposedLayoutINSA_7SwizzleILi2ELi5ELi2EEENSA_18smem_ptr_flag_bitsILi32EEENSU_INSB_IJSI_NSC_ILi4EEEEEENSB_IJSD_SI_EEEEEEEvEENS12_INSA_20SM90_TMA_LOAD_IM2COLES1D_vEEEENS_8epilogue10collective18CollectiveEpilogueINS1I_23Sm100TmaWarpSpecializedILi4ELi2ELi16ELb1ELb0EEEJSK_NSB_IJNSU_ISG_SD_EENSU_INSC_ILi16EEESD_EEEEESL_NSB_IJlNSB_IJSD_llEEESV_EEESL_S1S_NS1I_6fusion15FusionCallbacksIS1M_NS1T_17LinearCombinationISL_fSL_fLNS_15FloatRoundStyleE2EEESK_S1Q_JEEENSA_5SM1004TMEM4LOAD26SM100_TMEM_LOAD_32dp32b16xES13_NS14_INS15_ILi2ELi4ELi3EEES18_NSU_INSB_IJNSC_ILi8EEES1O_EEENSB_IJS1O_SD_EEEEEEENSA_39AutoVectorizingCopyWithAssumedAlignmentILi128EEENSA_14SM90_TMA_STOREES28_S2A_S2A_EEEvvEEEEvNT_6ParamsE,"a",@progbits
	.sectionflags	@""
	.align	4
.nv.constant0._ZN7cutlass13device_kernelINS_4conv6kernel13ConvUniversalINS1_16ConvProblemShapeILNS1_8OperatorE2ELi2EEENS1_10collective14CollectiveConvINS1_47MainloopSm100TmaUmmaWarpSpecializedImplicitGemmILS5_2ELi6ELi2ELi1ELi2EN4cute5tupleIJNSA_1CILi1EEESD_SD_EEEEENSB_IJNSC_ILi128EEENSB_IJSG_EEENSB_IJNSC_ILi32EEEEEEEEENS_10tfloat32_tESL_NSA_8TiledMMAINSA_8MMA_AtomIJNSA_17SM100_MMA_TF32_SSISL_SL_fLi128ELi128ELNSA_4UMMA5MajorE1ELSQ_1ELNSP_7ScaleInE0ELSR_0EEEEEENSA_6LayoutISE_NSB_IJNSC_ILi0EEESV_SV_EEEEENSB_IJNSA_10UnderscoreESY_SY_EEEEENS7_6detail27Sm100ImplicitGemmTileTraitsINSA_13SM90_TMA_LOADENSA_14ComposedLayoutINSA_7SwizzleILi2ELi5ELi2EEENSA_18smem_ptr_flag_bitsILi32EEENSU_INSB_IJSI_NSC_ILi4EEEEEENSB_IJSD_SI_EEEEEEEvEENS12_INSA_20SM90_TMA_LOAD_IM2COLES1D_vEEEENS_8epilogue10collective18CollectiveEpilogueINS1I_23Sm100TmaWarpSpecializedILi4ELi2ELi16ELb1ELb0EEEJSK_NSB_IJNSU_ISG_SD_EENSU_INSC_ILi16EEESD_EEEEESL_NSB_IJlNSB_IJSD_llEEESV_EEESL_S1S_NS1I_6fusion15FusionCallbacksIS1M_NS1T_17LinearCombinationISL_fSL_fLNS_15FloatRoundStyleE2EEESK_S1Q_JEEENSA_5SM1004TMEM4LOAD26SM100_TMEM_LOAD_32dp32b16xES13_NS14_INS15_ILi2ELi4ELi3EEES18_NSU_INSB_IJNSC_ILi8EEES1O_EEENSB_IJS1O_SD_EEEEEEENSA_39AutoVectorizingCopyWithAssumedAlignmentILi128EEENSA_14SM90_TMA_STOREES28_S2A_S2A_EEEvvEEEEvNT_6ParamsE:
	.zero		2944


//--------------------- SYMBOLS --------------------------

	.type		.nv.reservedSmem.offset0,@object
	.size		.nv.reservedSmem.offset0,0x4
	.type		.nv.reservedSmem.cap,@object
	.size		.nv.reservedSmem.cap,0x4
	.type		__assertfail,@function
